	.target	sm_90a

	.elftype	@"ET_EXEC"


//--------------------- .note.nv.tkinfo           --------------------------
	.section	.note.nv.tkinfo,"",@"SHT_NOTE"
	.sectionflags	@"SHF_NOTE_NV_TKINFO"
	.tkinfo
        /*0018*/ 	.word	0x00000002
        /*0030*/ 	.string	""
        /*0030*/ 	.string	"ptxas"
        /*0030*/ 	.string	"Cuda compilation tools, release 13.0, V13.0.88"
        /*0030*/ 	.string	"Build cuda_13.0.r13.0/compiler.36424714_0"
        /*0030*/ 	.string	"-v  -suppress-debug-info  -lineinfo  -arch sm_90a "



//--------------------- .note.nv.cuinfo           --------------------------
	.section	.note.nv.cuinfo,"",@"SHT_NOTE"
	.sectionflags	@"SHF_NOTE_NV_CUINFO"
        /*0018*/ 	.short	0x0002
        /*001a*/ 	.short	0x005a
        /*001c*/ 	.short	0x0082
	.zero		2


//--------------------- .nv.info                  --------------------------
	.section	.nv.info,"",@"SHT_CUDA_INFO"
	.align	4


	//----- nvinfo : EIATTR_REGCOUNT
	.align		4
        /*0000*/ 	.byte	0x04, 0x2f
        /*0002*/ 	.short	(.L_1 - .L_0)
	.align		4
.L_0:
        /*0004*/ 	.word	index@(gluon_wgmma)
        /*0008*/ 	.word	0x0000005a


	//----- nvinfo : EIATTR_FRAME_SIZE
	.align		4
.L_1:
        /*000c*/ 	.byte	0x04, 0x11
        /*000e*/ 	.short	(.L_3 - .L_2)
	.align		4
.L_2:
        /*0010*/ 	.word	index@(gluon_wgmma)
        /*0014*/ 	.word	0x00000000


	//----- nvinfo : EIATTR_MIN_STACK_SIZE
	.align		4
.L_3:
        /*0018*/ 	.byte	0x04, 0x12
        /*001a*/ 	.short	(.L_5 - .L_4)
	.align		4
.L_4:
        /*001c*/ 	.word	index@(gluon_wgmma)
        /*0020*/ 	.word	0x00000000
.L_5:


//--------------------- .nv.compat                --------------------------
	.section	.nv.compat,"",@"SHT_CUDA_COMPAT_INFO"
	.align	4
        /*0000*/ 	.byte	0x02, 0x09, 0x01, 0x00, 0x02, 0x02, 0x04, 0x00, 0x02, 0x05, 0x05, 0x00, 0x03, 0x07, 0x01, 0x01
        /*0010*/ 	.byte	0x02, 0x03, 0x03, 0x00, 0x02, 0x06, 0x01, 0x00, 0x04, 0x0b, 0x08, 0x00, 0x00, 0x00, 0x00, 0x00
        /*0020*/ 	.byte	0x00, 0x00, 0x00, 0x00


//--------------------- .nv.info.gluon_wgmma      --------------------------
	.section	.nv.info.gluon_wgmma,"",@"SHT_CUDA_INFO"
	.sectionflags	@""
	.align	4


	//----- nvinfo : EIATTR_CUDA_API_VERSION
	.align		4
        /*0000*/ 	.byte	0x04, 0x37
        /*0002*/ 	.short	(.L_7 - .L_6)
.L_6:
        /*0004*/ 	.word	0x00000082


	//----- nvinfo : EIATTR_KPARAM_INFO
	.align		4
.L_7:
        /*0008*/ 	.byte	0x04, 0x17
        /*000a*/ 	.short	(.L_9 - .L_8)
.L_8:
        /*000c*/ 	.word	0x00000000
        /*0010*/ 	.short	0x000a
        /*0012*/ 	.short	0x0048
        /*0014*/ 	.byte	0x00, 0xf4, 0x21, 0x00


	//----- nvinfo : EIATTR_KPARAM_INFO
	.align		4
.L_9:
        /*0018*/ 	.byte	0x04, 0x17
        /*001a*/ 	.short	(.L_11 - .L_10)
.L_10:
        /*001c*/ 	.word	0x00000000
        /*0020*/ 	.short	0x0009
        /*0022*/ 	.short	0x0040
        /*0024*/ 	.byte	0x00, 0xf4, 0x21, 0x00


	//----- nvinfo : EIATTR_KPARAM_INFO
	.align		4
.L_11:
        /*0028*/ 	.byte	0x04, 0x17
        /*002a*/ 	.short	(.L_13 - .L_12)
.L_12:
        /*002c*/ 	.word	0x00000000
        /*0030*/ 	.short	0x0008
        /*0032*/ 	.short	0x0038
        /*0034*/ 	.byte	0x00, 0xf0, 0x21, 0x00


	//----- nvinfo : EIATTR_KPARAM_INFO
	.align		4
.L_13:
        /*0038*/ 	.byte	0x04, 0x17
        /*003a*/ 	.short	(.L_15 - .L_14)
.L_14:
        /*003c*/ 	.word	0x00000000
        /*0040*/ 	.short	0x0007
        /*0042*/ 	.short	0x0030
        /*0044*/ 	.byte	0x00, 0xf0, 0x21, 0x00


	//----- nvinfo : EIATTR_KPARAM_INFO
	.align		4
.L_15:
        /*0048*/ 	.byte	0x04, 0x17
        /*004a*/ 	.short	(.L_17 - .L_16)
.L_16:
        /*004c*/ 	.word	0x00000000
        /*0050*/ 	.short	0x0006
        /*0052*/ 	.short	0x0028
        /*0054*/ 	.byte	0x00, 0xf0, 0x21, 0x00


	//----- nvinfo : EIATTR_KPARAM_INFO
	.align		4
.L_17:
        /*0058*/ 	.byte	0x04, 0x17
        /*005a*/ 	.short	(.L_19 - .L_18)
.L_18:
        /*005c*/ 	.word	0x00000000
        /*0060*/ 	.short	0x0005
        /*0062*/ 	.short	0x0020
        /*0064*/ 	.byte	0x00, 0xf0, 0x11, 0x00


	//----- nvinfo : EIATTR_KPARAM_INFO
	.align		4
.L_19:
        /*0068*/ 	.byte	0x04, 0x17
        /*006a*/ 	.short	(.L_21 - .L_20)
.L_20:
        /*006c*/ 	.word	0x00000000
        /*0070*/ 	.short	0x0004
        /*0072*/ 	.short	0x001c
        /*0074*/ 	.byte	0x00, 0xf0, 0x11, 0x00


	//----- nvinfo : EIATTR_KPARAM_INFO
	.align		4
.L_21:
        /*0078*/ 	.byte	0x04, 0x17
        /*007a*/ 	.short	(.L_23 - .L_22)
.L_22:
        /*007c*/ 	.word	0x00000000
        /*0080*/ 	.short	0x0003
        /*0082*/ 	.short	0x0018
        /*0084*/ 	.byte	0x00, 0xf0, 0x11, 0x00


	//----- nvinfo : EIATTR_KPARAM_INFO
	.align		4
.L_23:
        /*0088*/ 	.byte	0x04, 0x17
        /*008a*/ 	.short	(.L_25 - .L_24)
.L_24:
        /*008c*/ 	.word	0x00000000
        /*0090*/ 	.short	0x0002
        /*0092*/ 	.short	0x0010
        /*0094*/ 	.byte	0x00, 0xf4, 0x21, 0x00


	//----- nvinfo : EIATTR_KPARAM_INFO
	.align		4
.L_25:
        /*0098*/ 	.byte	0x04, 0x17
        /*009a*/ 	.short	(.L_27 - .L_26)
.L_26:
        /*009c*/ 	.word	0x00000000
        /*00a0*/ 	.short	0x0001
        /*00a2*/ 	.short	0x0008
        /*00a4*/ 	.byte	0x00, 0xf4, 0x21, 0x00


	//----- nvinfo : EIATTR_KPARAM_INFO
	.align		4
.L_27:
        /*00a8*/ 	.byte	0x04, 0x17
        /*00aa*/ 	.short	(.L_29 - .L_28)
.L_28:
        /*00ac*/ 	.word	0x00000000
        /*00b0*/ 	.short	0x0000
        /*00b2*/ 	.short	0x0000
        /*00b4*/ 	.byte	0x00, 0xf4, 0x21, 0x00


	//----- nvinfo : EIATTR_SPARSE_MMA_MASK
	.align		4
.L_29:
        /*00b8*/ 	.byte	0x03, 0x50
        /*00ba*/ 	.short	0x0000


	//----- nvinfo : EIATTR_MAXREG_COUNT
	.align		4
        /*00bc*/ 	.byte	0x03, 0x1b
        /*00be*/ 	.short	0x00ff


	//----- nvinfo : EIATTR_NUM_BARRIERS
	.align		4
        /*00c0*/ 	.byte	0x02, 0x4c
        /*00c2*/ 	.byte	0x01
	.zero		1


	//----- nvinfo : EIATTR_MERCURY_ISA_VERSION
	.align		4
        /*00c4*/ 	.byte	0x03, 0x5f
        /*00c6*/ 	.short	0x0101


	//----- nvinfo : EIATTR_INT_WARP_WIDE_INSTR_OFFSETS
	.align		4
        /*00c8*/ 	.byte	0x04, 0x31
        /*00ca*/ 	.short	(.L_31 - .L_30)


	//   ....[0]....
.L_30:
        /*00cc*/ 	.word	0x00001300


	//   ....[1]....
        /*00d0*/ 	.word	0x00001320


	//   ....[2]....
        /*00d4*/ 	.word	0x00001330


	//   ....[3]....
        /*00d8*/ 	.word	0x00001340


	//   ....[4]....
        /*00dc*/ 	.word	0x00001450


	//   ....[5]....
        /*00e0*/ 	.word	0x00001970


	//   ....[6]....
        /*00e4*/ 	.word	0x00001980


	//   ....[7]....
        /*00e8*/ 	.word	0x00001a30


	//   ....[8]....
        /*00ec*/ 	.word	0x00001a40


	//   ....[9]....
        /*00f0*/ 	.word	0x000021d0


	//   ....[10]....
        /*00f4*/ 	.word	0x000021e0


	//----- nvinfo : EIATTR_COOP_GROUP_MASK_REGIDS
	.align		4
.L_31:
        /*00f8*/ 	.byte	0x04, 0x29
        /*00fa*/ 	.short	(.L_33 - .L_32)


	//   ....[0]....
.L_32:
        /*00fc*/ 	.word	0xffffffff


	//   ....[1]....
        /*0100*/ 	.word	0xffffffff


	//   ....[2]....
        /*0104*/ 	.word	0xffffffff


	//----- nvinfo : EIATTR_COOP_GROUP_INSTR_OFFSETS
	.align		4
.L_33:
        /*0108*/ 	.byte	0x04, 0x28
        /*010a*/ 	.short	(.L_35 - .L_34)


	//   ....[0]....
.L_34:
        /*010c*/ 	.word	0x00000150


	//   ....[1]....
        /*0110*/ 	.word	0x00000720


	//   ....[2]....
        /*0114*/ 	.word	0x00000cd0


	//----- nvinfo : EIATTR_MBARRIER_INSTR_OFFSETS
	.align		4
.L_35:
        /*0118*/ 	.byte	0x04, 0x39
        /*011a*/ 	.short	(.L_37 - .L_36)


	//   ....[0]....
.L_36:
        /*011c*/ 	.word	0x000014b0
        /*0120*/ 	.word	0x000000ff
        /*0124*/ 	.word	0x00050000
        /*0128*/ 	.short	0x0100
        /*012a*/ 	.byte	0x07
	.zero		1


	//   ....[1]....
        /*012c*/ 	.word	0x00001620
        /*0130*/ 	.word	0x000000ff
        /*0134*/ 	.word	0x00050008
        /*0138*/ 	.short	0x0100
        /*013a*/ 	.byte	0x07
	.zero		1


	//   ....[2]....
        /*013c*/ 	.word	0x00001650
        /*0140*/ 	.word	0x000000ff
        /*0144*/ 	.word	0x00050010
        /*0148*/ 	.short	0x0100
        /*014a*/ 	.byte	0x07
	.zero		1


	//   ....[3]....
        /*014c*/ 	.word	0x00001670
        /*0150*/ 	.word	0x000000ff
        /*0154*/ 	.word	0x00050018
        /*0158*/ 	.short	0x0100
        /*015a*/ 	.byte	0x07
	.zero		1


	//   ....[4]....
        /*015c*/ 	.word	0x00001ae0
        /*0160*/ 	.word	0x000000ff
        /*0164*/ 	.word	0x00050000
        /*0168*/ 	.short	0x010a
        /*016a*/ 	.byte	0x1d
	.zero		1


	//   ....[5]....
        /*016c*/ 	.word	0x00001f30
        /*0170*/ 	.word	0x000000ff
        /*0174*/ 	.word	0x00050000
        /*0178*/ 	.short	0x0108
        /*017a*/ 	.byte	0x07
	.zero		1


	//   ....[6]....
        /*017c*/ 	.word	0x00002050
        /*0180*/ 	.word	0x000000ff
        /*0184*/ 	.word	0x00050008
        /*0188*/ 	.short	0x0108
        /*018a*/ 	.byte	0x07
	.zero		1


	//   ....[7]....
        /*018c*/ 	.word	0x00002130
        /*0190*/ 	.word	0x000000ff
        /*0194*/ 	.word	0x00050010
        /*0198*/ 	.short	0x0108
        /*019a*/ 	.byte	0x07
	.zero		1


	//   ....[8]....
        /*019c*/ 	.word	0x000021b0
        /*01a0*/ 	.word	0x000000ff
        /*01a4*/ 	.word	0x00050018
        /*01a8*/ 	.short	0x0108
        /*01aa*/ 	.byte	0x07
	.zero		1


	//   ....[9]....
        /*01ac*/ 	.word	0x00002300
        /*01b0*/ 	.word	0x000000ff
        /*01b4*/ 	.word	0x00050000
        /*01b8*/ 	.short	0x010a
        /*01ba*/ 	.byte	0x1d
	.zero		1


	//----- nvinfo : EIATTR_NUM_MBARRIERS
	.align		4
.L_37:
        /*01bc*/ 	.byte	0x03, 0x38
        /*01be*/ 	.short	0x0004


	//----- nvinfo : EIATTR_EXIT_INSTR_OFFSETS
	.align		4
        /*01c0*/ 	.byte	0x04, 0x1c
        /*01c2*/ 	.short	(.L_39 - .L_38)


	//   ....[0]....
.L_38:
        /*01c4*/ 	.word	0x000022f0


	//----- nvinfo : EIATTR_REQNTID
	.align		4
.L_39:
        /*01c8*/ 	.byte	0x04, 0x10
        /*01ca*/ 	.short	(.L_41 - .L_40)
.L_40:
        /*01cc*/ 	.word	0x00000100
        /*01d0*/ 	.word	0x00000001
        /*01d4*/ 	.word	0x00000001


	//----- nvinfo : EIATTR_CRS_STACK_SIZE
	.align		4
.L_41:
        /*01d8*/ 	.byte	0x04, 0x1e
        /*01da*/ 	.short	(.L_43 - .L_42)
.L_42:
        /*01dc*/ 	.word	0x00000000


	//----- nvinfo : EIATTR_CBANK_PARAM_SIZE
	.align		4
.L_43:
        /*01e0*/ 	.byte	0x03, 0x19
        /*01e2*/ 	.short	0x0050


	//----- nvinfo : EIATTR_PARAM_CBANK
	.align		4
        /*01e4*/ 	.byte	0x04, 0x0a
        /*01e6*/ 	.short	(.L_45 - .L_44)
	.align		4
.L_44:
        /*01e8*/ 	.word	index@(.nv.constant0.gluon_wgmma)
        /*01ec*/ 	.short	0x0210
        /*01ee*/ 	.short	0x0050


	//----- nvinfo : EIATTR_SW_WAR
	.align		4
.L_45:
        /*01f0*/ 	.byte	0x04, 0x36
        /*01f2*/ 	.short	(.L_47 - .L_46)
.L_46:
        /*01f4*/ 	.word	0x00000008
.L_47:


//--------------------- .nv.callgraph             --------------------------
	.section	.nv.callgraph,"",@"SHT_CUDA_CALLGRAPH"
	.align	4
	.sectionentsize	8
	.align		4
        /*0000*/ 	.word	0x00000000
	.align		4
        /*0004*/ 	.word	0xffffffff
	.align		4
        /*0008*/ 	.word	0x00000000
	.align		4
        /*000c*/ 	.word	0xfffffffe
	.align		4
        /*0010*/ 	.word	0x00000000
	.align		4
        /*0014*/ 	.word	0xfffffffd
	.align		4
        /*0018*/ 	.word	0x00000000
	.align		4
        /*001c*/ 	.word	0xfffffffc


//--------------------- .text.gluon_wgmma         --------------------------
	.section	.text.gluon_wgmma,"ax",@progbits
	.align	128
        .global         gluon_wgmma
        .type           gluon_wgmma,@function
        .size           gluon_wgmma,(.L_x_52 - gluon_wgmma)
        .other          gluon_wgmma,@"STO_CUDA_ENTRY STV_DEFAULT"
gluon_wgmma:
.text.gluon_wgmma:
[----:B------:R-:W-:Y:S01]  /*0000*/  LDC R1, c[0x0][0x28] ;  /* 0x00000a00ff017b82 */ /* 0x000fe20000000800 */
[----:B------:R-:W1:Y:S07]  /*0010*/  S2R R0, SR_TID.X ;  /* 0x0000000000007919 */ /* 0x000e6e0000002100 */
[----:B------:R-:W2:Y:S01]  /*0020*/  S2UR UR4, SR_CgaCtaId ;  /* 0x00000000000479c3 */ /* 0x000ea20000008800 */
[----:B------:R-:W-:Y:S01]  /*0030*/  UMOV UR7, 0x400 ;  /* 0x0000040000077882 */ /* 0x000fe20000000000 */
[----:B------:R-:W-:Y:S01]  /*0040*/  ULDC UR6, c[0x0][0xc] ;  /* 0x0000030000067ab9 */ /* 0x000fe20000000800 */
[----:B------:R-:W-:Y:S01]  /*0050*/  ULDC.64 UR20, c[0x0][0x250] ;  /* 0x0000940000147ab9 */ /* 0x000fe20000000a00 */
[----:B------:R-:W-:Y:S04]  /*0060*/  BSSY B0, `(.L_x_0) ;  /* 0x000001e000007945 */ /* 0x000fe80003800000 */
[----:B------:R-:W3:Y:S08]  /*0070*/  LDC R4, c[0x0][0x228] ;  /* 0x00008a00ff047b82 */ /* 0x000ef00000000800 */
[----:B------:R-:W4:Y:S08]  /*0080*/  LDC R15, c[0x0][0x230] ;  /* 0x00008c00ff0f7b82 */ /* 0x000f300000000800 */
[----:B------:R-:W-:Y:S01]  /*0090*/  S2UR UR32, SR_CTAID.Y ;  /* 0x00000000002079c3 */ /* 0x000fe20000002600 */
[----:B--2---:R-:W-:-:S03]  /*00a0*/  ULEA UR7, UR4, UR7, 0x18 ;  /* 0x0000000704077291 */ /* 0x004fc6000f8ec03f */
[----:B------:R-:W-:Y:S01]  /*00b0*/  ULDC UR4, c[0x0][0x10] ;  /* 0x0000040000047ab9 */ /* 0x000fe20000000800 */
[----:B-1----:R-:W-:-:S03]  /*00c0*/  LOP3.LUT R6, R0, 0xff, RZ, 0xc0, !PT ;  /* 0x000000ff00067812 */ /* 0x002fc600078ec0ff */
[----:B------:R-:W1:Y:S01]  /*00d0*/  S2UR UR5, SR_CTAID.Z ;  /* 0x00000000000579c3 */ /* 0x000e620000002700 */
[----:B---3--:R-:W-:Y:S01]  /*00e0*/  VIADD R4, R4, 0xffffffff ;  /* 0xffffffff04047836 */ /* 0x008fe20000000000 */
[C---:B------:R-:W-:Y:S02]  /*00f0*/  ISETP.GE.U32.AND P0, PT, R6.reuse, 0x20, PT ;  /* 0x000000200600780c */ /* 0x040fe40003f06070 */
[C---:B------:R-:W-:Y:S02]  /*0100*/  ISETP.NE.U32.AND P2, PT, R6.reuse, RZ, PT ;  /* 0x000000ff0600720c */ /* 0x040fe40003f45070 */
[----:B------:R-:W-:Y:S02]  /*0110*/  LEA R14, R6, UR7, 0x2 ;  /* 0x00000007060e7c11 */ /* 0x000fe4000f8e10ff */
[----:B------:R-:W2:Y:S01]  /*0120*/  S2UR UR33, SR_CTAID.X ;  /* 0x00000000002179c3 */ /* 0x000ea20000002500 */
[----:B----4-:R-:W-:-:S06]  /*0130*/  VIADD R12, R15, 0xffffffff ;  /* 0xffffffff0f0c7836 */ /* 0x010fcc0000000000 */
[----:B------:R3:W-:Y:S01]  /*0140*/  @!P0 STS [R14], RZ ;  /* 0x000000ff0e008388 */ /* 0x0007e20000000800 */
[----:B------:R-:W-:-:S03]  /*0150*/  NOP ;  /* 0x0000000000007918 */ /* 0x000fc60000000000 */
[----:B------:R3:W-:Y:S01]  /*0160*/  @!P2 STS [UR7+0x24], R4 ;  /* 0x00002404ff00a988 */ /* 0x0007e20008000807 */
[----:B-1----:R-:W-:-:S03]  /*0170*/  UIMAD UR4, UR5, UR4, UR32 ;  /* 0x00000004050472a4 */ /* 0x002fc6000f8e0220 */
[----:B------:R3:W-:Y:S01]  /*0180*/  @!P2 STS [UR7+0x20], R12 ;  /* 0x0000200cff00a988 */ /* 0x0007e20008000807 */
[----:B--2---:R-:W-:-:S04]  /*0190*/  UIMAD UR4, UR4, UR6, UR33 ;  /* 0x00000006040472a4 */ /* 0x004fc8000f8e0221 */
[----:B------:R-:W-:-:S04]  /*01a0*/  UIMAD UR4, UR4, 0x180, URZ ;  /* 0x00000180040478a4 */ /* 0x000fc8000f8e023f */
[----:B------:R-:W-:-:S04]  /*01b0*/  UIADD3 UR16, UP0, UR4, UR20, URZ ;  /* 0x0000001404107290 */ /* 0x000fc8000ff1e03f */
[----:B------:R-:W-:Y:S01]  /*01c0*/  ULEA.HI.X.SX32 UR17, UR4, UR21, 0x1, UP0 ;  /* 0x0000001504117291 */ /* 0x000fe200080f0e3f */
[----:B---3--:R-:W-:Y:S11]  /*01d0*/  @P2 BRA `(.L_x_1) ;  /* 0x0000000000182947 */ /* 0x008ff60003800000 */
[----:B------:R-:W1:Y:S01]  /*01e0*/  LDS R2, [UR7+0x8] ;  /* 0x00000807ff027984 */ /* 0x000e620008000800 */
[----:B------:R-:W2:Y:S01]  /*01f0*/  LDC.64 R8, c[0x0][0x210] ;  /* 0x00008400ff087b82 */ /* 0x000ea20000000a00 */
[----:B------:R-:W-:Y:S02]  /*0200*/  IMAD.MOV.U32 R3, RZ, RZ, 0x70 ;  /* 0x00000070ff037424 */ /* 0x000fe400078e00ff */
[----:B--2---:R2:W-:Y:S03]  /*0210*/  STS.64 [UR7], R8 ;  /* 0x00000008ff007988 */ /* 0x0045e60008000a07 */
[----:B-1----:R-:W-:-:S05]  /*0220*/  LOP3.LUT R2, R2, 0x10, R3, 0xd8, !PT ;  /* 0x0000001002027812 */ /* 0x002fca00078ed803 */
[----:B------:R2:W-:Y:S02]  /*0230*/  STS [UR7+0x8], R2 ;  /* 0x00000802ff007988 */ /* 0x0005e40008000807 */
.L_x_1:
[----:B------:R-:W-:Y:S05]  /*0240*/  BSYNC B0 ;  /* 0x0000000000007941 */ /* 0x000fea0003800000 */
.L_x_0:
[----:B------:R-:W-:Y:S04]  /*0250*/  BSSY B0, `(.L_x_2) ;  /* 0x000000a000007945 */ /* 0x000fe80003800000 */
[----:B------:R-:W-:Y:S05]  /*0260*/  @P2 BRA `(.L_x_3) ;  /* 0x0000000000202947 */ /* 0x000fea0003800000 */
[----:B--2---:R-:W1:Y:S01]  /*0270*/  LDS R2, [UR7+0x34] ;  /* 0x00003407ff027984 */ /* 0x004e620008000800 */
[----:B------:R-:W-:Y:S02]  /*0280*/  IMAD.MOV.U32 R3, RZ, RZ, 0x3f000000 ;  /* 0x3f000000ff037424 */ /* 0x000fe400078e00ff */
[----:B------:R-:W-:Y:S01]  /*0290*/  @!P2 IMAD.MOV.U32 R5, RZ, RZ, 0x3f ;  /* 0x0000003fff05a424 */ /* 0x000fe200078e00ff */
[----:B------:R-:W2:Y:S02]  /*02a0*/  @!P2 LDS R8, [UR7+0x38] ;  /* 0x00003807ff08a984 */ /* 0x000ea40008000800 */
[----:B-1----:R-:W-:Y:S02]  /*02b0*/  LOP3.LUT R2, R2, 0xff000000, R3, 0xb8, !PT ;  /* 0xff00000002027812 */ /* 0x002fe400078eb803 */
[----:B--2---:R-:W-:-:S03]  /*02c0*/  @!P2 LOP3.LUT R3, R8, 0xff, R5, 0xb8, !PT ;  /* 0x000000ff0803a812 */ /* 0x004fc600078eb805 */
[----:B------:R1:W-:Y:S04]  /*02d0*/  STS [UR7+0x34], R2 ;  /* 0x00003402ff007988 */ /* 0x0003e80008000807 */
[----:B------:R1:W-:Y:S02]  /*02e0*/  @!P2 STS [UR7+0x38], R3 ;  /* 0x00003803ff00a988 */ /* 0x0003e40008000807 */
.L_x_3:
[----:B------:R-:W-:Y:S05]  /*02f0*/  BSYNC B0 ;  /* 0x0000000000007941 */ /* 0x000fea0003800000 */
.L_x_2:
[----:B------:R-:W-:Y:S04]  /*0300*/  BSSY B0, `(.L_x_4) ;  /* 0x000000e000007945 */ /* 0x000fe80003800000 */
[----:B------:R-:W-:Y:S05]  /*0310*/  @P2 BRA `(.L_x_5) ;  /* 0x0000000000302947 */ /* 0x000fea0003800000 */
[----:B-1----:R-:W1:Y:S01]  /*0320*/  LDS R3, [UR7+0x34] ;  /* 0x00003407ff037984 */ /* 0x002e620008000800 */
[----:B------:R-:W3:Y:S03]  /*0330*/  LDC.64 R10, c[0x0][0x238] ;  /* 0x00008e00ff0a7b82 */ /* 0x000ee60000000a00 */
[----:B--2---:R-:W2:Y:S01]  /*0340*/  LDS R2, [UR7+0x1c] ;  /* 0x00001c07ff027984 */ /* 0x004ea20008000800 */
[C---:B---3--:R-:W-:Y:S01]  /*0350*/  SHF.L.U64.HI R8, R10.reuse, 0x1, R11 ;  /* 0x000000010a087819 */ /* 0x048fe2000001020b */
[----:B------:R-:W-:-:S03]  /*0360*/  IMAD.SHL.U32 R5, R10, 0x2, RZ ;  /* 0x000000020a057824 */ /* 0x000fc600078e00ff */
[--C-:B------:R-:W-:Y:S02]  /*0370*/  SHF.R.U32.HI R7, RZ, 0x4, R8.reuse ;  /* 0x00000004ff077819 */ /* 0x100fe40000011608 */
[----:B------:R-:W-:-:S05]  /*0380*/  SHF.R.U64 R5, R5, 0x4, R8 ;  /* 0x0000000405057819 */ /* 0x000fca0000001208 */
[----:B------:R3:W-:Y:S01]  /*0390*/  STS [UR7+0xc], R5 ;  /* 0x00000c05ff007988 */ /* 0x0007e20008000807 */
[----:B-1----:R-:W-:Y:S02]  /*03a0*/  LOP3.LUT R3, R3, 0x7, RZ, 0xb8, !PT ;  /* 0x0000000703037812 */ /* 0x002fe400078eb8ff */
[----:B--2---:R-:W-:-:S03]  /*03b0*/  LOP3.LUT R2, R2, 0xf, R7, 0xb8, !PT ;  /* 0x0000000f02027812 */ /* 0x004fc600078eb807 */
[----:B------:R3:W-:Y:S04]  /*03c0*/  STS [UR7+0x34], R3 ;  /* 0x00003403ff007988 */ /* 0x0007e80008000807 */
[----:B------:R3:W-:Y:S02]  /*03d0*/  STS [UR7+0x1c], R2 ;  /* 0x00001c02ff007988 */ /* 0x0007e40008000807 */
.L_x_5:
[----:B------:R-:W-:Y:S05]  /*03e0*/  BSYNC B0 ;  /* 0x0000000000007941 */ /* 0x000fea0003800000 */
.L_x_4:
[----:B------:R-:W-:Y:S04]  /*03f0*/  BSSY B1, `(.L_x_6) ;  /* 0x000001b000017945 */ /* 0x000fe80003800000 */
[----:B------:R-:W-:Y:S01]  /*0400*/  BSSY B0, `(.L_x_7) ;  /* 0x0000016000007945 */ /* 0x000fe20003800000 */
[----:B------:R-:W-:-:S03]  /*0410*/  IMAD.MOV.U32 R10, RZ, RZ, RZ ;  /* 0x000000ffff0a7224 */ /* 0x000fc600078e00ff */
[----:B------:R-:W-:Y:S05]  /*0420*/  @P2 BRA `(.L_x_8) ;  /* 0x0000000000202947 */ /* 0x000fea0003800000 */
[----:B-123--:R-:W1:Y:S02]  /*0430*/  LDS R2, [UR7+0x34] ;  /* 0x00003407ff027984 */ /* 0x00ee640008000800 */
[----:B-1----:R-:W-:-:S05]  /*0440*/  LOP3.LUT R2, R2, 0x38, RZ, 0xb8, !PT ;  /* 0x0000003802027812 */ /* 0x002fca00078eb8ff */
[----:B------:R1:W-:Y:S01]  /*0450*/  STS [UR7+0x34], R2 ;  /* 0x00003402ff007988 */ /* 0x0003e20008000807 */
[----:B------:R-:W-:Y:S05]  /*0460*/  @P2 BRA `(.L_x_9) ;  /* 0x0000000000202947 */ /* 0x000fea0003800000 */
[----:B-1----:R-:W1:Y:S01]  /*0470*/  LDS R2, [UR7+0x8] ;  /* 0x00000807ff027984 */ /* 0x002e620008000800 */
[----:B------:R-:W-:-:S05]  /*0480*/  IMAD.MOV.U32 R3, RZ, RZ, 0x780 ;  /* 0x00000780ff037424 */ /* 0x000fca00078e00ff */
[----:B-1----:R-:W-:-:S05]  /*0490*/  LOP3.LUT R2, R2, 0x300, R3, 0xd8, !PT ;  /* 0x0000030002027812 */ /* 0x002fca00078ed803 */
[----:B------:R4:W-:Y:S02]  /*04a0*/  STS [UR7+0x8], R2 ;  /* 0x00000802ff007988 */ /* 0x0009e40008000807 */
.L_x_8:
[----:B------:R-:W-:Y:S05]  /*04b0*/  @P2 BRA `(.L_x_10) ;  /* 0x0000000000282947 */ /* 0x000fea0003800000 */
[----:B-1234-:R-:W1:Y:S02]  /*04c0*/  LDS R2, [UR7+0x8] ;  /* 0x00000807ff027984 */ /* 0x01ee640008000800 */
[----:B-1----:R-:W-:-:S05]  /*04d0*/  LOP3.LUT R2, R2, 0x1800, RZ, 0xb8, !PT ;  /* 0x0000180002027812 */ /* 0x002fca00078eb8ff */
[----:B------:R2:W-:Y:S02]  /*04e0*/  STS [UR7+0x8], R2 ;  /* 0x00000802ff007988 */ /* 0x0005e40008000807 */
.L_x_9:
[----:B------:R-:W-:Y:S05]  /*04f0*/  @P2 BREAK B0 ;  /* 0x0000000000002942 */ /* 0x000fea0003800000 */
[----:B------:R-:W-:Y:S05]  /*0500*/  @P2 BRA `(.L_x_11) ;  /* 0x0000000000242947 */ /* 0x000fea0003800000 */
[----:B------:R-:W3:Y:S01]  /*0510*/  LDS R3, [UR7+0x8] ;  /* 0x00000807ff037984 */ /* 0x000ee20008000800 */
[----:B-12---:R-:W-:-:S05]  /*0520*/  IMAD.MOV.U32 R2, RZ, RZ, 0x6000 ;  /* 0x00006000ff027424 */ /* 0x006fca00078e00ff */
[----:B---3--:R-:W-:-:S04]  /*0530*/  LOP3.LUT R2, R3, 0x6000, R2, 0xd8, !PT ;  /* 0x0000600003027812 */ /* 0x008fc800078ed802 */
[----:B------:R-:W-:-:S05]  /*0540*/  LOP3.LUT R2, R2, 0x400000, RZ, 0xb8, !PT ;  /* 0x0040000002027812 */ /* 0x000fca00078eb8ff */
[----:B------:R5:W-:Y:S02]  /*0550*/  STS [UR7+0x8], R2 ;  /* 0x00000802ff007988 */ /* 0x000be40008000807 */
.L_x_10:
[----:B------:R-:W-:Y:S05]  /*0560*/  BSYNC B0 ;  /* 0x0000000000007941 */ /* 0x000fea0003800000 */
.L_x_7:
[----:B-12345:R-:W1:Y:S02]  /*0570*/  @!P2 LDS R2, [UR7+0x8] ;  /* 0x00000807ff02a984 */ /* 0x03ee640008000800 */
[----:B-1----:R-:W-:-:S05]  /*0580*/  @!P2 LOP3.LUT R2, R2, 0x8000, RZ, 0xb8, !PT ;  /* 0x000080000202a812 */ /* 0x002fca00078eb8ff */
[----:B------:R3:W-:Y:S02]  /*0590*/  @!P2 STS [UR7+0x8], R2 ;  /* 0x00000802ff00a988 */ /* 0x0007e40008000807 */
.L_x_11:
[----:B------:R-:W-:Y:S05]  /*05a0*/  BSYNC B1 ;  /* 0x0000000000017941 */ /* 0x000fea0003800000 */
.L_x_6:
[----:B------:R-:W-:Y:S05]  /*05b0*/  WARPSYNC.ALL ;  /* 0x0000000000007948 */ /* 0x000fea0003800000 */
[----:B------:R-:W4:Y:S02]  /*05c0*/  LDC R5, c[0x0][0x22c] ;  /* 0x00008b00ff057b82 */ /* 0x000f240000000800 */
[----:B----4-:R-:W-:Y:S01]  /*05d0*/  VIADD R5, R5, 0xffffffff ;  /* 0xffffffff05057836 */ /* 0x010fe20000000000 */
[----:B------:R-:W-:Y:S06]  /*05e0*/  @P0 BRA `(.L_x_12) ;  /* 0x0000000000280947 */ /* 0x000fec0003800000 */
[----:B-123--:R-:W1:Y:S01]  /*05f0*/  S2R R2, SR_LANEID ;  /* 0x0000000000027919 */ /* 0x00ee620000000000 */
[----:B------:R-:W-:Y:S05]  /*0600*/  WARPSYNC.ALL ;  /* 0x0000000000007948 */ /* 0x000fea0003800000 */
[----:B-1----:R-:W-:-:S05]  /*0610*/  IMAD.SHL.U32 R7, R2, 0x4, RZ ;  /* 0x0000000402077824 */ /* 0x002fca00078e00ff */
[----:B------:R-:W1:Y:S01]  /*0620*/  LDS R9, [R7+UR7] ;  /* 0x0000000707097984 */ /* 0x000e620008000800 */
[----:B------:R-:W-:-:S05]  /*0630*/  IADD3 R2, P1, R7, UR16, RZ ;  /* 0x0000001007027c10 */ /* 0x000fca000ff3e0ff */
[----:B------:R-:W-:-:S05]  /*0640*/  IMAD.X R3, RZ, RZ, UR17, P1 ;  /* 0x00000011ff037e24 */ /* 0x000fca00088e06ff */
[----:B-1----:R4:W5:Y:S01]  /*0650*/  ATOMG.E.EXCH.STRONG.GPU PT, RZ, [R2], R9 ;  /* 0x0000000902ff73a8 */ /* 0x00296200041ee100 */
[----:B------:R-:W-:-:S04]  /*0660*/  DEPBAR {5,4,3,2,1,0} ;  /* 0x0000003f0000791a */ /* 0x000fc80000000000 */
[----:B------:R4:W-:Y:S01]  /*0670*/  UTMACCTL.IV [UR16] ;  /* 0x00000000100079b9 */ /* 0x0009e20008000000 */
[----:B------:R-:W-:Y:S01]  /*0680*/  NOP ;  /* 0x0000000000007918 */ /* 0x000fe20000000000 */
.L_x_12:
[----:B------:R-:W-:Y:S05]  /*0690*/  @P0 BRA `(.L_x_13) ;  /* 0x00000000000c0947 */ /* 0x000fea0003800000 */
[----:B------:R0:W-:Y:S01]  /*06a0*/  UTMACMDFLUSH ;  /* 0x00000000000079b7 */ /* 0x0001e20000000000 */
[----:B------:R-:W-:Y:S05]  /*06b0*/  @P0 BRA `(.L_x_13) ;  /* 0x0000000000040947 */ /* 0x000fea0003800000 */
[----:B------:R-:W-:-:S04]  /*06c0*/  DEPBAR.LE SB0, 0x0 ;  /* 0x000080000000791a */ /* 0x000fc80000000000 */
.L_x_13:
[----:B------:R-:W-:Y:S05]  /*06d0*/  WARPSYNC.ALL ;  /* 0x0000000000007948 */ /* 0x000fea0003800000 */
[----:B-----5:R-:W-:Y:S06]  /*06e0*/  BAR.SYNC.DEFER_BLOCKING 0x0 ;  /* 0x0000000000007b1d */ /* 0x020fec0000010000 */
[----:B------:R-:W-:Y:S02]  /*06f0*/  BSSY B1, `(.L_x_14) ;  /* 0x000000b000017945 */ /* 0x000fe40003800000 */
[----:B------:R-:W-:Y:S06]  /*0700*/  BAR.SYNC.DEFER_BLOCKING 0x0 ;  /* 0x0000000000007b1d */ /* 0x000fec0000010000 */
[----:B------:R5:W-:Y:S01]  /*0710*/  @!P0 STS [R14], RZ ;  /* 0x000000ff0e008388 */ /* 0x000be20000000800 */
[----:B------:R-:W-:Y:S01]  /*0720*/  NOP ;  /* 0x0000000000007918 */ /* 0x000fe20000000000 */
[----:B------:R-:W-:Y:S05]  /*0730*/  @P2 BRA `(.L_x_15) ;  /* 0x0000000000182947 */ /* 0x000fea0003800000 */
[----:B-1234-:R-:W1:Y:S01]  /*0740*/  LDS R2, [UR7+0x8] ;  /* 0x00000807ff027984 */ /* 0x01ee620008000800 */
[----:B------:R-:W2:Y:S01]  /*0750*/  LDC.64 R8, c[0x0][0x218] ;  /* 0x00008600ff087b82 */ /* 0x000ea20000000a00 */
[----:B------:R-:W-:Y:S02]  /*0760*/  IMAD.MOV.U32 R3, RZ, RZ, 0x70 ;  /* 0x00000070ff037424 */ /* 0x000fe400078e00ff */
[----:B--2---:R2:W-:Y:S03]  /*0770*/  STS.64 [UR7], R8 ;  /* 0x00000008ff007988 */ /* 0x0045e60008000a07 */
[----:B-1----:R-:W-:-:S05]  /*0780*/  LOP3.LUT R2, R2, 0x10, R3, 0xd8, !PT ;  /* 0x0000001002027812 */ /* 0x002fca00078ed803 */
[----:B------:R2:W-:Y:S02]  /*0790*/  STS [UR7+0x8], R2 ;  /* 0x00000802ff007988 */ /* 0x0005e40008000807 */
.L_x_15:
[----:B----4-:R-:W-:Y:S05]  /*07a0*/  BSYNC B1 ;  /* 0x0000000000017941 */ /* 0x010fea0003800000 */
.L_x_14:
[----:B------:R-:W-:Y:S04]  /*07b0*/  BSSY B1, `(.L_x_16) ;  /* 0x000000a000017945 */ /* 0x000fe80003800000 */
[----:B------:R-:W-:Y:S05]  /*07c0*/  @P2 BRA `(.L_x_17) ;  /* 0x0000000000202947 */ /* 0x000fea0003800000 */
[----:B-123--:R-:W1:Y:S01]  /*07d0*/  LDS R2, [UR7+0x34] ;  /* 0x00003407ff027984 */ /* 0x00ee620008000800 */
[----:B------:R-:W-:Y:S02]  /*07e0*/  IMAD.MOV.U32 R7, RZ, RZ, 0x3f000000 ;  /* 0x3f000000ff077424 */ /* 0x000fe400078e00ff */
[----:B------:R-:W-:Y:S01]  /*07f0*/  @!P2 IMAD.MOV.U32 R3, RZ, RZ, 0x7f ;  /* 0x0000007fff03a424 */ /* 0x000fe200078e00ff */
[----:B------:R-:W2:Y:S02]  /*0800*/  @!P2 LDS R8, [UR7+0x38] ;  /* 0x00003807ff08a984 */ /* 0x000ea40008000800 */
[----:B-1----:R-:W-:Y:S02]  /*0810*/  LOP3.LUT R2, R2, 0xff000000, R7, 0xb8, !PT ;  /* 0xff00000002027812 */ /* 0x002fe400078eb807 */
[----:B--2---:R-:W-:-:S03]  /*0820*/  @!P2 LOP3.LUT R3, R8, 0xff, R3, 0xb8, !PT ;  /* 0x000000ff0803a812 */ /* 0x004fc600078eb803 */
[----:B------:R4:W-:Y:S04]  /*0830*/  STS [UR7+0x34], R2 ;  /* 0x00003402ff007988 */ /* 0x0009e80008000807 */
[----:B------:R4:W-:Y:S02]  /*0840*/  @!P2 STS [UR7+0x38], R3 ;  /* 0x00003803ff00a988 */ /* 0x0009e40008000807 */
.L_x_17:
[----:B------:R-:W-:Y:S05]  /*0850*/  BSYNC B1 ;  /* 0x0000000000017941 */ /* 0x000fea0003800000 */
.L_x_16:
[----:B------:R-:W-:Y:S04]  /*0860*/  BSSY B1, `(.L_x_18) ;  /* 0x0000004000017945 */ /* 0x000fe80003800000 */
[----:B------:R-:W-:Y:S05]  /*0870*/  @P2 BRA `(.L_x_19) ;  /* 0x0000000000082947 */ /* 0x000fea0003800000 */
[----:B------:R1:W-:Y:S04]  /*0880*/  STS [UR7+0x24], R12 ;  /* 0x0000240cff007988 */ /* 0x0003e80008000807 */
[----:B------:R1:W-:Y:S02]  /*0890*/  STS [UR7+0x20], R5 ;  /* 0x00002005ff007988 */ /* 0x0003e40008000807 */
.L_x_19:
[----:B------:R-:W-:Y:S05]  /*08a0*/  BSYNC B1 ;  /* 0x0000000000017941 */ /* 0x000fea0003800000 */
.L_x_18:
[----:B------:R-:W-:Y:S04]  /*08b0*/  BSSY B1, `(.L_x_20) ;  /* 0x000000e000017945 */ /* 0x000fe80003800000 */
[----:B------:R-:W-:Y:S05]  /*08c0*/  @P2 BRA `(.L_x_21) ;  /* 0x0000000000302947 */ /* 0x000fea0003800000 */
[----:B----4-:R-:W4:Y:S01]  /*08d0*/  LDS R3, [UR7+0x34] ;  /* 0x00003407ff037984 */ /* 0x010f220008000800 */
[----:B-1----:R-:W1:Y:S03]  /*08e0*/  LDC.64 R12, c[0x0][0x240] ;  /* 0x00009000ff0c7b82 */ /* 0x002e660000000a00 */
[----:B--23--:R-:W2:Y:S01]  /*08f0*/  LDS R2, [UR7+0x1c] ;  /* 0x00001c07ff027984 */ /* 0x00cea20008000800 */
[C---:B-1----:R-:W-:Y:S01]  /*0900*/  SHF.L.U64.HI R8, R12.reuse, 0x1, R13 ;  /* 0x000000010c087819 */ /* 0x042fe2000001020d */
[----:B------:R-:W-:-:S03]  /*0910*/  IMAD.SHL.U32 R7, R12, 0x2, RZ ;  /* 0x000000020c077824 */ /* 0x000fc600078e00ff */
[--C-:B------:R-:W-:Y:S02]  /*0920*/  SHF.R.U32.HI R9, RZ, 0x4, R8.reuse ;  /* 0x00000004ff097819 */ /* 0x100fe40000011608 */
[----:B------:R-:W-:-:S05]  /*0930*/  SHF.R.U64 R7, R7, 0x4, R8 ;  /* 0x0000000407077819 */ /* 0x000fca0000001208 */
[----:B------:R1:W-:Y:S01]  /*0940*/  STS [UR7+0xc], R7 ;  /* 0x00000c07ff007988 */ /* 0x0003e20008000807 */
[----:B----4-:R-:W-:Y:S02]  /*0950*/  LOP3.LUT R3, R3, 0x7, RZ, 0xb8, !PT ;  /* 0x0000000703037812 */ /* 0x010fe400078eb8ff */
[----:B--2---:R-:W-:-:S03]  /*0960*/  LOP3.LUT R2, R2, 0xf, R9, 0xb8, !PT ;  /* 0x0000000f02027812 */ /* 0x004fc600078eb809 */
[----:B------:R1:W-:Y:S04]  /*0970*/  STS [UR7+0x34], R3 ;  /* 0x00003403ff007988 */ /* 0x0003e80008000807 */
[----:B------:R1:W-:Y:S02]  /*0980*/  STS [UR7+0x1c], R2 ;  /* 0x00001c02ff007988 */ /* 0x0003e40008000807 */
.L_x_21:
[----:B------:R-:W-:Y:S05]  /*0990*/  BSYNC B1 ;  /* 0x0000000000017941 */ /* 0x000fea0003800000 */
.L_x_20:
[----:B------:R-:W-:Y:S04]  /*09a0*/  BSSY B2, `(.L_x_22) ;  /* 0x000001a000027945 */ /* 0x000fe80003800000 */
[----:B------:R-:W-:Y:S04]  /*09b0*/  BSSY B1, `(.L_x_23) ;  /* 0x0000015000017945 */ /* 0x000fe80003800000 */
[----:B------:R-:W-:Y:S05]  /*09c0*/  @P2 BRA `(.L_x_24) ;  /* 0x0000000000202947 */ /* 0x000fea0003800000 */
[----:B-1234-:R-:W1:Y:S02]  /*09d0*/  LDS R2, [UR7+0x34] ;  /* 0x00003407ff027984 */ /* 0x01ee640008000800 */
[----:B-1----:R-:W-:-:S05]  /*09e0*/  LOP3.LUT R2, R2, 0x38, RZ, 0xb8, !PT ;  /* 0x0000003802027812 */ /* 0x002fca00078eb8ff */
[----:B------:R1:W-:Y:S01]  /*09f0*/  STS [UR7+0x34], R2 ;  /* 0x00003402ff007988 */ /* 0x0003e20008000807 */
[----:B------:R-:W-:Y:S05]  /*0a00*/  @P2 BRA `(.L_x_25) ;  /* 0x0000000000202947 */ /* 0x000fea0003800000 */
[----:B-1----:R-:W1:Y:S01]  /*0a10*/  LDS R2, [UR7+0x8] ;  /* 0x00000807ff027984 */ /* 0x002e620008000800 */
[----:B------:R-:W-:-:S05]  /*0a20*/  IMAD.MOV.U32 R3, RZ, RZ, 0x780 ;  /* 0x00000780ff037424 */ /* 0x000fca00078e00ff */
[----:B-1----:R-:W-:-:S05]  /*0a30*/  LOP3.LUT R2, R2, 0x300, R3, 0xd8, !PT ;  /* 0x0000030002027812 */ /* 0x002fca00078ed803 */
[----:B------:R1:W-:Y:S02]  /*0a40*/  STS [UR7+0x8], R2 ;  /* 0x00000802ff007988 */ /* 0x0003e40008000807 */
.L_x_24:
[----:B------:R-:W-:Y:S05]  /*0a50*/  @P2 BRA `(.L_x_26) ;  /* 0x0000000000282947 */ /* 0x000fea0003800000 */
[----:B-1234-:R-:W1:Y:S02]  /*0a60*/  LDS R2, [UR7+0x8] ;  /* 0x00000807ff027984 */ /* 0x01ee640008000800 */
[----:B-1----:R-:W-:-:S05]  /*0a70*/  LOP3.LUT R2, R2, 0x1800, RZ, 0xb8, !PT ;  /* 0x0000180002027812 */ /* 0x002fca00078eb8ff */
[----:B------:R2:W-:Y:S02]  /*0a80*/  STS [UR7+0x8], R2 ;  /* 0x00000802ff007988 */ /* 0x0005e40008000807 */
.L_x_25:
[----:B------:R-:W-:Y:S05]  /*0a90*/  @P2 BREAK B1 ;  /* 0x0000000000012942 */ /* 0x000fea0003800000 */
[----:B------:R-:W-:Y:S05]  /*0aa0*/  @P2 BRA `(.L_x_27) ;  /* 0x0000000000242947 */ /* 0x000fea0003800000 */
[----:B-12---:R-:W1:Y:S01]  /*0ab0*/  LDS R2, [UR7+0x8] ;  /* 0x00000807ff027984 */ /* 0x006e620008000800 */
[----:B------:R-:W-:-:S05]  /*0ac0*/  IMAD.MOV.U32 R3, RZ, RZ, 0x6000 ;  /* 0x00006000ff037424 */ /* 0x000fca00078e00ff */
[----:B-1----:R-:W-:-:S04]  /*0ad0*/  LOP3.LUT R2, R2, 0x6000, R3, 0xd8, !PT ;  /* 0x0000600002027812 */ /* 0x002fc800078ed803 */
[----:B------:R-:W-:-:S05]  /*0ae0*/  LOP3.LUT R2, R2, 0x400000, RZ, 0xb8, !PT ;  /* 0x0040000002027812 */ /* 0x000fca00078eb8ff */
[----:B------:R1:W-:Y:S02]  /*0af0*/  STS [UR7+0x8], R2 ;  /* 0x00000802ff007988 */ /* 0x0003e40008000807 */
.L_x_26:
[----:B------:R-:W-:Y:S05]  /*0b00*/  BSYNC B1 ;  /* 0x0000000000017941 */ /* 0x000fea0003800000 */
.L_x_23:
[----:B-1234-:R-:W1:Y:S02]  /*0b10*/  @!P2 LDS R2, [UR7+0x8] ;  /* 0x00000807ff02a984 */ /* 0x01ee640008000800 */
[----:B-1----:R-:W-:-:S05]  /*0b20*/  @!P2 LOP3.LUT R2, R2, 0x8000, RZ, 0xb8, !PT ;  /* 0x000080000202a812 */ /* 0x002fca00078eb8ff */
[----:B------:R3:W-:Y:S02]  /*0b30*/  @!P2 STS [UR7+0x8], R2 ;  /* 0x00000802ff00a988 */ /* 0x0007e40008000807 */
.L_x_27:
[----:B------:R-:W-:Y:S05]  /*0b40*/  BSYNC B2 ;  /* 0x0000000000027941 */ /* 0x000fea0003800000 */
.L_x_22:
[----:B------:R-:W-:Y:S05]  /*0b50*/  WARPSYNC.ALL ;  /* 0x0000000000007948 */ /* 0x000fea0003800000 */
[----:B------:R-:W-:-:S04]  /*0b60*/  UIADD3 UR19, UR4, 0x80, URZ ;  /* 0x0000008004137890 */ /* 0x000fc8000fffe03f */
[----:B------:R-:W-:-:S04]  /*0b70*/  UIADD3 UR18, UP0, UR19, UR20, URZ ;  /* 0x0000001413127290 */ /* 0x000fc8000ff1e03f */
[----:B------:R-:W-:Y:S01]  /*0b80*/  ULEA.HI.X.SX32 UR19, UR19, UR21, 0x1, UP0 ;  /* 0x0000001513137291 */ /* 0x000fe200080f0e3f */
[----:B------:R-:W-:Y:S11]  /*0b90*/  @P0 BRA `(.L_x_28) ;  /* 0x0000000000280947 */ /* 0x000ff60003800000 */
[----:B-123--:R-:W1:Y:S01]  /*0ba0*/  S2R R2, SR_LANEID ;  /* 0x0000000000027919 */ /* 0x00ee620000000000 */
[----:B------:R-:W-:Y:S05]  /*0bb0*/  WARPSYNC.ALL ;  /* 0x0000000000007948 */ /* 0x000fea0003800000 */
[----:B-1----:R-:W-:-:S05]  /*0bc0*/  IMAD.SHL.U32 R8, R2, 0x4, RZ ;  /* 0x0000000402087824 */ /* 0x002fca00078e00ff */
[----:B------:R-:W1:Y:S01]  /*0bd0*/  LDS R7, [R8+UR7] ;  /* 0x0000000708077984 */ /* 0x000e620008000800 */
[----:B------:R-:W-:-:S05]  /*0be0*/  IADD3 R2, P1, R8, UR18, RZ ;  /* 0x0000001208027c10 */ /* 0x000fca000ff3e0ff */
[----:B------:R-:W-:-:S05]  /*0bf0*/  IMAD.X R3, RZ, RZ, UR19, P1 ;  /* 0x00000013ff037e24 */ /* 0x000fca00088e06ff */
[----:B-1----:R4:W2:Y:S01]  /*0c00*/  ATOMG.E.EXCH.STRONG.GPU PT, RZ, [R2], R7 ;  /* 0x0000000702ff73a8 */ /* 0x0028a200041ee100 */
[----:B------:R-:W-:-:S04]  /*0c10*/  DEPBAR {5,4,3,2,1,0} ;  /* 0x0000003f0000791a */ /* 0x000fc80000000000 */
[----:B------:R4:W-:Y:S01]  /*0c20*/  UTMACCTL.IV [UR18] ;  /* 0x00000000120079b9 */ /* 0x0009e20008000000 */
[----:B------:R-:W-:Y:S01]  /*0c30*/  NOP ;  /* 0x0000000000007918 */ /* 0x000fe20000000000 */
.L_x_28:
[----:B------:R-:W-:Y:S05]  /*0c40*/  @P0 BRA `(.L_x_29) ;  /* 0x00000000000c0947 */ /* 0x000fea0003800000 */
[----:B------:R0:W-:Y:S01]  /*0c50*/  UTMACMDFLUSH ;  /* 0x00000000000079b7 */ /* 0x0001e20000000000 */
[----:B------:R-:W-:Y:S05]  /*0c60*/  @P0 BRA `(.L_x_29) ;  /* 0x0000000000040947 */ /* 0x000fea0003800000 */
[----:B------:R-:W-:-:S04]  /*0c70*/  DEPBAR.LE SB0, 0x0 ;  /* 0x000080000000791a */ /* 0x000fc80000000000 */
.L_x_29:
[----:B------:R-:W-:Y:S05]  /*0c80*/  WARPSYNC.ALL ;  /* 0x0000000000007948 */ /* 0x000fea0003800000 */
[----:B--2---:R-:W-:Y:S06]  /*0c90*/  BAR.SYNC.DEFER_BLOCKING 0x0 ;  /* 0x0000000000007b1d */ /* 0x004fec0000010000 */
[----:B------:R-:W-:Y:S02]  /*0ca0*/  BSSY B2, `(.L_x_30) ;  /* 0x000000b000027945 */ /* 0x000fe40003800000 */
[----:B------:R-:W-:Y:S06]  /*0cb0*/  BAR.SYNC.DEFER_BLOCKING 0x0 ;  /* 0x0000000000007b1d */ /* 0x000fec0000010000 */
[----:B------:R2:W-:Y:S01]  /*0cc0*/  @!P0 STS [R14], RZ ;  /* 0x000000ff0e008388 */ /* 0x0005e20000000800 */
[----:B------:R-:W-:Y:S01]  /*0cd0*/  NOP ;  /* 0x0000000000007918 */ /* 0x000fe20000000000 */
[----:B------:R-:W-:Y:S05]  /*0ce0*/  @P2 BRA `(.L_x_31) ;  /* 0x0000000000182947 */ /* 0x000fea0003800000 */
[----:B-1-34-:R-:W1:Y:S01]  /*0cf0*/  LDS R2, [UR7+0x8] ;  /* 0x00000807ff027984 */ /* 0x01ae620008000800 */
[----:B------:R-:W3:Y:S01]  /*0d00*/  LDC.64 R8, c[0x0][0x220] ;  /* 0x00008800ff087b82 */ /* 0x000ee20000000a00 */
[----:B------:R-:W-:Y:S02]  /*0d10*/  IMAD.MOV.U32 R3, RZ, RZ, 0x70 ;  /* 0x00000070ff037424 */ /* 0x000fe400078e00ff */
[----:B---3--:R3:W-:Y:S03]  /*0d20*/  STS.64 [UR7], R8 ;  /* 0x00000008ff007988 */ /* 0x0087e60008000a07 */
[----:B-1----:R-:W-:-:S05]  /*0d30*/  LOP3.LUT R2, R2, 0x10, R3, 0xd8, !PT ;  /* 0x0000001002027812 */ /* 0x002fca00078ed803 */
[----:B------:R3:W-:Y:S02]  /*0d40*/  STS [UR7+0x8], R2 ;  /* 0x00000802ff007988 */ /* 0x0007e40008000807 */
.L_x_31:
[----:B----4-:R-:W-:Y:S05]  /*0d50*/  BSYNC B2 ;  /* 0x0000000000027941 */ /* 0x010fea0003800000 */
.L_x_30:
[----:B------:R-:W-:Y:S04]  /*0d60*/  BSSY B3, `(.L_x_32) ;  /* 0x0000011000037945 */ /* 0x000fe80003800000 */
[----:B------:R-:W-:Y:S04]  /*0d70*/  BSSY B2, `(.L_x_33) ;  /* 0x000000e000027945 */ /* 0x000fe80003800000 */
[----:B------:R-:W-:Y:S05]  /*0d80*/  @P2 BRA `(.L_x_34) ;  /* 0x0000000000242947 */ /* 0x000fea0003800000 */
[----:B-1-3--:R-:W1:Y:S01]  /*0d90*/  LDS R2, [UR7+0x34] ;  /* 0x00003407ff027984 */ /* 0x00ae620008000800 */
[----:B------:R-:W-:-:S05]  /*0da0*/  IMAD.MOV.U32 R3, RZ, RZ, 0x3f000000 ;  /* 0x3f000000ff037424 */ /* 0x000fca00078e00ff */
[----:B-1----:R-:W-:-:S05]  /*0db0*/  LOP3.LUT R2, R2, 0xff000000, R3, 0xb8, !PT ;  /* 0xff00000002027812 */ /* 0x002fca00078eb803 */
[----:B------:R1:W-:Y:S01]  /*0dc0*/  STS [UR7+0x34], R2 ;  /* 0x00003402ff007988 */ /* 0x0003e20008000807 */
[----:B------:R-:W-:Y:S05]  /*0dd0*/  @P2 BRA `(.L_x_35) ;  /* 0x00000000001c2947 */ /* 0x000fea0003800000 */
[----:B-1----:R-:W1:Y:S01]  /*0de0*/  LDS R2, [UR7+0x38] ;  /* 0x00003807ff027984 */ /* 0x002e620008000800 */
[----:B------:R-:W-:-:S05]  /*0df0*/  IMAD.MOV.U32 R3, RZ, RZ, 0x3f ;  /* 0x0000003fff037424 */ /* 0x000fca00078e00ff */
[----:B-1----:R-:W-:-:S05]  /*0e00*/  LOP3.LUT R2, R2, 0xff, R3, 0xb8, !PT ;  /* 0x000000ff02027812 */ /* 0x002fca00078eb803 */
[----:B------:R4:W-:Y:S02]  /*0e10*/  STS [UR7+0x38], R2 ;  /* 0x00003802ff007988 */ /* 0x0009e40008000807 */
.L_x_34:
[----:B------:R-:W-:Y:S05]  /*0e20*/  @P2 BREAK B2 ;  /* 0x0000000000022942 */ /* 0x000fea0003800000 */
[----:B------:R-:W-:Y:S05]  /*0e30*/  @P2 BRA `(.L_x_36) ;  /* 0x00000000000c2947 */ /* 0x000fea0003800000 */
[----:B------:R1:W-:Y:S02]  /*0e40*/  STS [UR7+0x20], R5 ;  /* 0x00002005ff007988 */ /* 0x0003e40008000807 */
.L_x_35:
[----:B------:R-:W-:Y:S05]  /*0e50*/  BSYNC B2 ;  /* 0x0000000000027941 */ /* 0x000fea0003800000 */
.L_x_33:
[----:B------:R1:W-:Y:S02]  /*0e60*/  @!P2 STS [UR7+0x24], R4 ;  /* 0x00002404ff00a988 */ /* 0x0003e40008000807 */
.L_x_36:
[----:B------:R-:W-:Y:S05]  /*0e70*/  BSYNC B3 ;  /* 0x0000000000037941 */ /* 0x000fea0003800000 */
.L_x_32:
[----:B------:R-:W-:Y:S05]  /*0e80*/  WARPSYNC.ALL ;  /* 0x0000000000007948 */ /* 0x000fea0003800000 */
[----:B------:R-:W-:Y:S04]  /*0e90*/  BSSY B3, `(.L_x_37) ;  /* 0x000000e000037945 */ /* 0x000fe80003800000 */
[----:B------:R-:W-:Y:S05]  /*0ea0*/  @P2 BRA `(.L_x_38) ;  /* 0x0000000000302947 */ /* 0x000fea0003800000 */
[----:B------:R-:W5:Y:S01]  /*0eb0*/  LDS R3, [UR7+0x34] ;  /* 0x00003407ff037984 */ /* 0x000f620008000800 */
[----:B-1----:R-:W1:Y:S03]  /*0ec0*/  LDC.64 R4, c[0x0][0x248] ;  /* 0x00009200ff047b82 */ /* 0x002e660000000a00 */
[----:B---34-:R-:W3:Y:S01]  /*0ed0*/  LDS R2, [UR7+0x1c] ;  /* 0x00001c07ff027984 */ /* 0x018ee20008000800 */
[C---:B-1----:R-:W-:Y:S01]  /*0ee0*/  SHF.L.U64.HI R5, R4.reuse, 0x1, R5 ;  /* 0x0000000104057819 */ /* 0x042fe20000010205 */
[----:B------:R-:W-:-:S03]  /*0ef0*/  IMAD.SHL.U32 R4, R4, 0x2, RZ ;  /* 0x0000000204047824 */ /* 0x000fc600078e00ff */
[--C-:B------:R-:W-:Y:S02]  /*0f00*/  SHF.R.U32.HI R7, RZ, 0x4, R5.reuse ;  /* 0x00000004ff077819 */ /* 0x100fe40000011605 */
[----:B------:R-:W-:-:S05]  /*0f10*/  SHF.R.U64 R4, R4, 0x4, R5 ;  /* 0x0000000404047819 */ /* 0x000fca0000001205 */
[----:B------:R1:W-:Y:S01]  /*0f20*/  STS [UR7+0xc], R4 ;  /* 0x00000c04ff007988 */ /* 0x0003e20008000807 */
[----:B-----5:R-:W-:Y:S02]  /*0f30*/  LOP3.LUT R3, R3, 0x7, RZ, 0xb8, !PT ;  /* 0x0000000703037812 */ /* 0x020fe400078eb8ff */
[----:B---3--:R-:W-:-:S03]  /*0f40*/  LOP3.LUT R2, R2, 0xf, R7, 0xb8, !PT ;  /* 0x0000000f02027812 */ /* 0x008fc600078eb807 */
[----:B------:R1:W-:Y:S04]  /*0f50*/  STS [UR7+0x34], R3 ;  /* 0x00003403ff007988 */ /* 0x0003e80008000807 */
[----:B------:R1:W-:Y:S02]  /*0f60*/  STS [UR7+0x1c], R2 ;  /* 0x00001c02ff007988 */ /* 0x0003e40008000807 */
.L_x_38:
[----:B------:R-:W-:Y:S05]  /*0f70*/  BSYNC B3 ;  /* 0x0000000000037941 */ /* 0x000fea0003800000 */
.L_x_37:
[----:B------:R-:W-:Y:S04]  /*0f80*/  BSSY B3, `(.L_x_39) ;  /* 0x000001a000037945 */ /* 0x000fe80003800000 */
[----:B------:R-:W-:Y:S04]  /*0f90*/  BSSY B4, `(.L_x_40) ;  /* 0x0000015000047945 */ /* 0x000fe80003800000 */
[----:B------:R-:W-:Y:S05]  /*0fa0*/  @P2 BRA `(.L_x_41) ;  /* 0x0000000000202947 */ /* 0x000fea0003800000 */
[----:B-1-34-:R-:W1:Y:S02]  /*0fb0*/  LDS R2, [UR7+0x34] ;  /* 0x00003407ff027984 */ /* 0x01ae640008000800 */
[----:B-1----:R-:W-:-:S05]  /*0fc0*/  LOP3.LUT R2, R2, 0x38, RZ, 0xb8, !PT ;  /* 0x0000003802027812 */ /* 0x002fca00078eb8ff */
[----:B------:R1:W-:Y:S01]  /*0fd0*/  STS [UR7+0x34], R2 ;  /* 0x00003402ff007988 */ /* 0x0003e20008000807 */
[----:B------:R-:W-:Y:S05]  /*0fe0*/  @P2 BRA `(.L_x_42) ;  /* 0x0000000000202947 */ /* 0x000fea0003800000 */
[----:B-1----:R-:W1:Y:S01]  /*0ff0*/  LDS R2, [UR7+0x8] ;  /* 0x00000807ff027984 */ /* 0x002e620008000800 */
[----:B------:R-:W-:-:S05]  /*1000*/  IMAD.MOV.U32 R3, RZ, RZ, 0x780 ;  /* 0x00000780ff037424 */ /* 0x000fca00078e00ff */
[----:B-1----:R-:W-:-:S05]  /*1010*/  LOP3.LUT R2, R2, 0x300, R3, 0xd8, !PT ;  /* 0x0000030002027812 */ /* 0x002fca00078ed803 */
[----:B------:R1:W-:Y:S02]  /*1020*/  STS [UR7+0x8], R2 ;  /* 0x00000802ff007988 */ /* 0x0003e40008000807 */
.L_x_41:
[----:B------:R-:W-:Y:S05]  /*1030*/  @P2 BRA `(.L_x_43) ;  /* 0x0000000000282947 */ /* 0x000fea0003800000 */
[----:B-1-34-:R-:W1:Y:S02]  /*1040*/  LDS R2, [UR7+0x8] ;  /* 0x00000807ff027984 */ /* 0x01ae640008000800 */
[----:B-1----:R-:W-:-:S05]  /*1050*/  LOP3.LUT R2, R2, 0x1800, RZ, 0xb8, !PT ;  /* 0x0000180002027812 */ /* 0x002fca00078eb8ff */
[----:B------:R3:W-:Y:S02]  /*1060*/  STS [UR7+0x8], R2 ;  /* 0x00000802ff007988 */ /* 0x0007e40008000807 */
.L_x_42:
[----:B------:R-:W-:Y:S05]  /*1070*/  @P2 BREAK B4 ;  /* 0x0000000000042942 */ /* 0x000fea0003800000 */
[----:B------:R-:W-:Y:S05]  /*1080*/  @P2 BRA `(.L_x_44) ;  /* 0x0000000000242947 */ /* 0x000fea0003800000 */
[----:B-1-3--:R-:W1:Y:S01]  /*1090*/  LDS R2, [UR7+0x8] ;  /* 0x00000807ff027984 */ /* 0x00ae620008000800 */
[----:B------:R-:W-:-:S05]  /*10a0*/  IMAD.MOV.U32 R3, RZ, RZ, 0x6000 ;  /* 0x00006000ff037424 */ /* 0x000fca00078e00ff */
[----:B-1----:R-:W-:-:S04]  /*10b0*/  LOP3.LUT R2, R2, 0x6000, R3, 0xd8, !PT ;  /* 0x0000600002027812 */ /* 0x002fc800078ed803 */
[----:B------:R-:W-:-:S05]  /*10c0*/  LOP3.LUT R2, R2, 0x400000, RZ, 0xb8, !PT ;  /* 0x0040000002027812 */ /* 0x000fca00078eb8ff */
[----:B------:R1:W-:Y:S02]  /*10d0*/  STS [UR7+0x8], R2 ;  /* 0x00000802ff007988 */ /* 0x0003e40008000807 */
.L_x_43:
[----:B------:R-:W-:Y:S05]  /*10e0*/  BSYNC B4 ;  /* 0x0000000000047941 */ /* 0x000fea0003800000 */
.L_x_40:
[----:B-1-34-:R-:W1:Y:S02]  /*10f0*/  @!P2 LDS R2, [UR7+0x8] ;  /* 0x00000807ff02a984 */ /* 0x01ae640008000800 */
[----:B-1----:R-:W-:-:S05]  /*1100*/  @!P2 LOP3.LUT R2, R2, 0x8000, RZ, 0xb8, !PT ;  /* 0x000080000202a812 */ /* 0x002fca00078eb8ff */
[----:B------:R4:W-:Y:S02]  /*1110*/  @!P2 STS [UR7+0x8], R2 ;  /* 0x00000802ff00a988 */ /* 0x0009e40008000807 */
.L_x_44:
[----:B------:R-:W-:Y:S05]  /*1120*/  BSYNC B3 ;  /* 0x0000000000037941 */ /* 0x000fea0003800000 */
.L_x_39:
[----:B------:R-:W-:Y:S05]  /*1130*/  WARPSYNC.ALL ;  /* 0x0000000000007948 */ /* 0x000fea0003800000 */
[----:B------:R-:W-:Y:S01]  /*1140*/  UIADD3 UR4, UR4, 0x100, URZ ;  /* 0x0000010004047890 */ /* 0x000fe2000fffe03f */
[----:B------:R-:W-:Y:S01]  /*1150*/  ISETP.GE.AND P1, PT, R15, 0x1, PT ;  /* 0x000000010f00780c */ /* 0x000fe20003f26270 */
[----:B------:R-:W-:Y:S01]  /*1160*/  IMAD.MOV.U32 R24, RZ, RZ, RZ ;  /* 0x000000ffff187224 */ /* 0x000fe200078e00ff */
[----:B------:R-:W-:Y:S01]  /*1170*/  SHF.R.U32.HI R7, RZ, 0x5, R0 ;  /* 0x00000005ff077819 */ /* 0x000fe20000011600 */
[----:B------:R-:W-:-:S04]  /*1180*/  UIADD3 UR20, UP0, UR4, UR20, URZ ;  /* 0x0000001404147290 */ /* 0x000fc8000ff1e03f */
[----:B------:R-:W-:Y:S01]  /*1190*/  ULEA.HI.X.SX32 UR21, UR4, UR21, 0x1, UP0 ;  /* 0x0000001504157291 */ /* 0x000fe200080f0e3f */
[----:B------:R-:W-:Y:S11]  /*11a0*/  @P0 BRA `(.L_x_45) ;  /* 0x0000000000280947 */ /* 0x000ff60003800000 */
[----:B-1-34-:R-:W1:Y:S01]  /*11b0*/  S2R R2, SR_LANEID ;  /* 0x0000000000027919 */ /* 0x01ae620000000000 */
[----:B------:R-:W-:Y:S05]  /*11c0*/  WARPSYNC.ALL ;  /* 0x0000000000007948 */ /* 0x000fea0003800000 */
[----:B-1----:R-:W-:-:S05]  /*11d0*/  IMAD.SHL.U32 R4, R2, 0x4, RZ ;  /* 0x0000000402047824 */ /* 0x002fca00078e00ff */
[----:B------:R-:W1:Y:S01]  /*11e0*/  LDS R5, [R4+UR7] ;  /* 0x0000000704057984 */ /* 0x000e620008000800 */
[----:B------:R-:W-:-:S05]  /*11f0*/  IADD3 R2, P3, R4, UR20, RZ ;  /* 0x0000001404027c10 */ /* 0x000fca000ff7e0ff */
[----:B------:R-:W-:-:S05]  /*1200*/  IMAD.X R3, RZ, RZ, UR21, P3 ;  /* 0x00000015ff037e24 */ /* 0x000fca00098e06ff */
[----:B-1----:R1:W3:Y:S01]  /*1210*/  ATOMG.E.EXCH.STRONG.GPU PT, RZ, [R2], R5 ;  /* 0x0000000502ff73a8 */ /* 0x0022e200041ee100 */
[----:B------:R-:W-:-:S04]  /*1220*/  DEPBAR {5,4,3,2,1,0} ;  /* 0x0000003f0000791a */ /* 0x000fc80000000000 */
[----:B------:R1:W-:Y:S01]  /*1230*/  UTMACCTL.IV [UR20] ;  /* 0x00000000140079b9 */ /* 0x0003e20008000000 */
[----:B------:R-:W-:Y:S01]  /*1240*/  NOP ;  /* 0x0000000000007918 */ /* 0x000fe20000000000 */
.L_x_45:
[----:B------:R-:W-:Y:S05]  /*1250*/  @P0 BRA `(.L_x_46) ;  /* 0x00000000000c0947 */ /* 0x000fea0003800000 */
[----:B------:R0:W-:Y:S01]  /*1260*/  UTMACMDFLUSH ;  /* 0x00000000000079b7 */ /* 0x0001e20000000000 */
[----:B------:R-:W-:Y:S05]  /*1270*/  @P0 BRA `(.L_x_46) ;  /* 0x0000000000040947 */ /* 0x000fea0003800000 */
[----:B------:R-:W-:-:S04]  /*1280*/  DEPBAR.LE SB0, 0x0 ;  /* 0x000080000000791a */ /* 0x000fc80000000000 */
.L_x_46:
[----:B------:R-:W-:Y:S05]  /*1290*/  WARPSYNC.ALL ;  /* 0x0000000000007948 */ /* 0x000fea0003800000 */
[----:B---3--:R-:W-:Y:S01]  /*12a0*/  BAR.SYNC.DEFER_BLOCKING 0x0 ;  /* 0x0000000000007b1d */ /* 0x008fe20000010000 */
[----:B------:R-:W-:Y:S01]  /*12b0*/  R2UR UR22, R7 ;  /* 0x00000000071672ca */ /* 0x000fe200000e0000 */
[----:B------:R-:W-:Y:S01]  /*12c0*/  USHF.L.U32 UR23, UR32, 0x8, URZ ;  /* 0x0000000820177899 */ /* 0x000fe2000800063f */
[----:B------:R-:W-:Y:S01]  /*12d0*/  IMAD.MOV.U32 R25, RZ, RZ, RZ ;  /* 0x000000ffff197224 */ /* 0x000fe200078e00ff */
[----:B------:R-:W-:Y:S02]  /*12e0*/  CS2R R26, SRZ ;  /* 0x00000000001a7805 */ /* 0x000fe4000001ff00 */
[----:B------:R-:W-:Y:S01]  /*12f0*/  CS2R R28, SRZ ;  /* 0x00000000001c7805 */ /* 0x000fe2000001ff00 */
[----:B------:R-:W-:Y:S01]  /*1300*/  VOTEU.ALL UP0, P2 ;  /* 0x00000000003f7886 */ /* 0x000fe20001000000 */
[----:B------:R-:W-:Y:S01]  /*1310*/  UMOV UR4, 0x1 ;  /* 0x0000000100047882 */ /* 0x000fe20000000000 */
[----:B------:R-:W-:Y:S01]  /*1320*/  VOTEU.ALL UP1, P2 ;  /* 0x00000000003f7886 */ /* 0x000fe20001020000 */
[----:B------:R-:W-:Y:S01]  /*1330*/  VOTEU.ALL UP2, P2 ;  /* 0x00000000003f7886 */ /* 0x000fe20001040000 */
[----:B------:R-:W-:Y:S01]  /*1340*/  VOTEU.ALL UP3, P2 ;  /* 0x00000000003f7886 */ /* 0x000fe20001060000 */
[----:B------:R-:W-:-:S04]  /*1350*/  @!UP0 UIADD3 UR8, -UR4, 0x100000, URZ ;  /* 0x0010000004088890 */ /* 0x000fc8000fffe13f */
[----:B------:R-:W-:Y:S02]  /*1360*/  @!UP0 USHF.L.U32 UR9, UR8, 0xb, URZ ;  /* 0x0000000b08098899 */ /* 0x000fe4000800063f */
[----:B------:R-:W-:Y:S01]  /*1370*/  @!UP0 USHF.L.U32 UR8, UR8, 0x1, URZ ;  /* 0x0000000108088899 */ /* 0x000fe2000800063f */
[----:B------:R-:W-:Y:S01]  /*1380*/  CS2R R30, SRZ ;  /* 0x00000000001e7805 */ /* 0x000fe2000001ff00 */
        /* <DEDUP_REMOVED lines=12> */
[----:B------:R-:W-:Y:S01]  /*1450*/  VOTEU.ALL UP0, P2 ;  /* 0x00000000003f7886 */ /* 0x000fe20001000000 */
[----:B------:R-:W-:Y:S02]  /*1460*/  CS2R R38, SRZ ;  /* 0x0000000000267805 */ /* 0x000fe4000001ff00 */
[----:B------:R-:W-:Y:S02]  /*1470*/  CS2R R40, SRZ ;  /* 0x0000000000287805 */ /* 0x000fe4000001ff00 */
[----:B------:R-:W-:Y:S02]  /*1480*/  CS2R R42, SRZ ;  /* 0x00000000002a7805 */ /* 0x000fe4000001ff00 */
[----:B------:R-:W-:Y:S01]  /*1490*/  CS2R R44, SRZ ;  /* 0x00000000002c7805 */ /* 0x000fe2000001ff00 */
[----:B------:R-:W3:Y:S02]  /*14a0*/  FENCE.VIEW.ASYNC.S ;  /* 0x00000000000073c6 */ /* 0x000ee40000000000 */
[----:B---3--:R-:W3:Y:S02]  /*14b0*/  @!UP0 SYNCS.EXCH.64 URZ, [UR7+0x50000], UR8 ;  /* 0x05000008073f85b2 */ /* 0x008ee40008000100 */
[----:B---3--:R-:W-:Y:S01]  /*14c0*/  BAR.SYNC.DEFER_BLOCKING 0x0 ;  /* 0x0000000000007b1d */ /* 0x008fe20000010000 */
[----:B------:R-:W-:-:S02]  /*14d0*/  CS2R R46, SRZ ;  /* 0x00000000002e7805 */ /* 0x000fc4000001ff00 */
[----:B------:R-:W-:Y:S02]  /*14e0*/  CS2R R48, SRZ ;  /* 0x0000000000307805 */ /* 0x000fe4000001ff00 */
[----:B------:R-:W-:Y:S02]  /*14f0*/  CS2R R50, SRZ ;  /* 0x0000000000327805 */ /* 0x000fe4000001ff00 */
[----:B------:R-:W-:Y:S02]  /*1500*/  CS2R R52, SRZ ;  /* 0x0000000000347805 */ /* 0x000fe4000001ff00 */
[----:B------:R-:W-:Y:S02]  /*1510*/  CS2R R54, SRZ ;  /* 0x0000000000367805 */ /* 0x000fe4000001ff00 */
[----:B------:R-:W-:Y:S02]  /*1520*/  CS2R R56, SRZ ;  /* 0x0000000000387805 */ /* 0x000fe4000001ff00 */
        /* <DEDUP_REMOVED lines=14> */
[----:B------:R-:W-:Y:S01]  /*1610*/  CS2R R86, SRZ ;  /* 0x0000000000567805 */ /* 0x000fe2000001ff00 */
[----:B------:R3:W4:Y:S02]  /*1620*/  @!UP1 SYNCS.EXCH.64 URZ, [UR7+0x50008], UR10 ;  /* 0x0500080a073f95b2 */ /* 0x0007240008000100 */
[----:B----4-:R-:W-:Y:S01]  /*1630*/  BAR.SYNC.DEFER_BLOCKING 0x0 ;  /* 0x0000000000007b1d */ /* 0x010fe20000010000 */
[----:B---3--:R-:W-:-:S05]  /*1640*/  USHF.L.U32 UR11, UR33, 0x6, URZ ;  /* 0x00000006210b7899 */ /* 0x008fca000800063f */
[----:B------:R3:W4:Y:S02]  /*1650*/  @!UP2 SYNCS.EXCH.64 URZ, [UR7+0x50010], UR12 ;  /* 0x0500100c073fa5b2 */ /* 0x0007240008000100 */
[----:B----4-:R-:W-:Y:S06]  /*1660*/  BAR.SYNC.DEFER_BLOCKING 0x0 ;  /* 0x0000000000007b1d */ /* 0x010fec0000010000 */
[----:B------:R3:W4:Y:S01]  /*1670*/  @!UP3 SYNCS.EXCH.64 URZ, [UR7+0x50018], UR4 ;  /* 0x05001804073fb5b2 */ /* 0x0007220008000100 */
[----:B------:R-:W-:Y:S05]  /*1680*/  @!P1 BRA `(.L_x_47) ;  /* 0x0000000400d49947 */ /* 0x000fea0003800000 */
        /* <DEDUP_REMOVED lines=32> */
[----:B---3--:R-:W-:Y:S01]  /*1890*/  UMOV UR4, URZ ;  /* 0x0000003f00047c82 */ /* 0x008fe20008000000 */
[----:B------:R-:W-:-:S05]  /*18a0*/  UMOV UR27, URZ ;  /* 0x0000003f001b7c82 */ /* 0x000fca0008000000 */
.L_x_49:
[----:B----4-:R-:W-:Y:S01]  /*18b0*/  BAR.SYNC.DEFER_BLOCKING 0x0 ;  /* 0x0000000000007b1d */ /* 0x010fe20000010000 */
[----:B------:R-:W-:Y:S01]  /*18c0*/  ULEA UR29, UR4, UR7, 0x3 ;  /* 0x00000007041d7291 */ /* 0x000fe2000f8e183f */
[----:B-1----:R-:W-:Y:S01]  /*18d0*/  @!P2 IMAD.MOV.U32 R2, RZ, RZ, 0x14000 ;  /* 0x00014000ff02a424 */ /* 0x002fe200078e00ff */
[----:B------:R-:W-:Y:S01]  /*18e0*/  ELECT P0, URZ, PT ;  /* 0x00000000003f782f */ /* 0x000fe20003800000 */
[----:B------:R-:W-:-:S03]  /*18f0*/  ULEA UR5, UR4, UR7, 0xe ;  /* 0x0000000704057291 */ /* 0x000fc6000f8e703f */
[----:B------:R-:W-:Y:S01]  /*1900*/  ISETP.LT.U32.AND P0, PT, R6, 0x40, P0 ;  /* 0x000000400600780c */ /* 0x000fe20000701070 */
[----:B------:R-:W-:Y:S02]  /*1910*/  ULOP3.LUT UR8, UR22, 0x1, URZ, 0xc0, !UPT ;  /* 0x0000000116087892 */ /* 0x000fe4000f8ec03f */
[----:B------:R-:W-:Y:S02]  /*1920*/  UIADD3 UR6, UR5, 0x40000, URZ ;  /* 0x0004000005067890 */ /* 0x000fe4000fffe03f */
[----:B------:R-:W-:Y:S02]  /*1930*/  ULEA UR10, UR8, UR27, 0x6 ;  /* 0x0000001b080a7291 */ /* 0x000fe4000f8e303f */
[----:B------:R-:W-:Y:S01]  /*1940*/  ULEA UR8, UR8, UR6, 0xd ;  /* 0x0000000608087291 */ /* 0x000fe2000f8e683f */
[----:B------:R-:W-:Y:S01]  /*1950*/  ELECT P1, URZ, PT ;  /* 0x00000000003f782f */ /* 0x000fe20003820000 */
[----:B------:R-:W-:-:S04]  /*1960*/  ULEA UR28, UR4, UR7, 0x10 ;  /* 0x00000007041c7291 */ /* 0x000fc8000f8e803f */
[----:B------:R-:W-:Y:S01]  /*1970*/  VOTEU.ANY UP0, P0 ;  /* 0x00000000003f7886 */ /* 0x000fe20000000100 */
[----:B------:R-:W-:Y:S01]  /*1980*/  VOTEU.ANY UP2, P0 ;  /* 0x00000000003f7886 */ /* 0x000fe20000040100 */
[----:B------:R-:W-:Y:S01]  /*1990*/  ISETP.LT.U32.AND P1, PT, R6, 0x80, P1 ;  /* 0x000000800600780c */ /* 0x000fe20000f21070 */
[----:B------:R-:W-:Y:S01]  /*19a0*/  ULOP3.LUT UR26, UR22, 0x3, URZ, 0xc0, !UPT ;  /* 0x00000003161a7892 */ /* 0x000fe2000f8ec03f */
[----:B------:R1:W-:Y:S01]  /*19b0*/  @!P2 SYNCS.ARRIVE.TRANS64 RZ, [UR29+0x50000], R2 ;  /* 0x05000002ffffa9a7 */ /* 0x0003e2000800001d */
[----:B------:R-:W-:Y:S01]  /*19c0*/  @UP0 UIADD3 UR9, UR29, 0x50000, URZ ;  /* 0x000500001d090890 */ /* 0x000fe2000fffe03f */
[----:B------:R-:W-:Y:S01]  /*19d0*/  @UP0 UMOV UR12, UR16 ;  /* 0x00000010000c0c82 */ /* 0x000fe20008000000 */
[----:B------:R-:W-:Y:S01]  /*19e0*/  @UP0 UMOV UR13, UR17 ;  /* 0x00000011000d0c82 */ /* 0x000fe20008000000 */
[----:B------:R-:W-:Y:S01]  /*19f0*/  BAR.SYNC.DEFER_BLOCKING 0x0 ;  /* 0x0000000000007b1d */ /* 0x000fe20000010000 */
[----:B------:R-:W-:Y:S02]  /*1a00*/  ULEA UR24, UR26, UR28, 0xe ;  /* 0x0000001c1a187291 */ /* 0x000fe4000f8e703f */
[----:B------:R-:W-:Y:S01]  /*1a10*/  ULEA UR26, UR26, UR23, 0x6 ;  /* 0x000000171a1a7291 */ /* 0x000fe2000f8e303f */
[----:B-1----:R-:W-:-:S03]  /*1a20*/  SHF.L.U32 R2, R10, 0x1f, RZ ;  /* 0x0000001f0a027819 */ /* 0x002fc600000006ff */
[----:B------:R-:W-:Y:S01]  /*1a30*/  VOTEU.ANY UP1, P1 ;  /* 0x00000000003f7886 */ /* 0x000fe20000820100 */
[----:B------:R-:W-:-:S04]  /*1a40*/  VOTEU.ANY UP3, P1 ;  /* 0x00000000003f7886 */ /* 0x000fc80000860100 */
[----:B------:R-:W-:Y:S01]  /*1a50*/  @UP1 UIADD3 UR25, UR29, 0x50000, URZ ;  /* 0x000500001d191890 */ /* 0x000fe2000fffe03f */
[----:B------:R-:W-:Y:S01]  /*1a60*/  @UP1 UMOV UR14, UR18 ;  /* 0x00000012000e1c82 */ /* 0x000fe20008000000 */
[----:B------:R-:W-:Y:S01]  /*1a70*/  @UP1 UMOV UR15, UR19 ;  /* 0x00000013000f1c82 */ /* 0x000fe20008000000 */
[----:B------:R1:W-:Y:S01]  /*1a80*/  @UP2 UTMALDG.2D [UR8], [UR12] ;  /* 0x000000080c0025b4 */ /* 0x0003e20008008000 */
[----:B------:R3:W-:Y:S06]  /*1a90*/  MEMBAR.ALL.CTA ;  /* 0x0000000000007992 */ /* 0x0007ec0000008000 */
[----:B---3--:R-:W3:Y:S02]  /*1aa0*/  FENCE.VIEW.ASYNC.S ;  /* 0x00000000000073c6 */ /* 0x008ee40000000000 */
[----:B---3--:R-:W-:Y:S06]  /*1ab0*/  BAR.SYNC.DEFER_BLOCKING 0x0 ;  /* 0x0000000000007b1d */ /* 0x008fec0000010000 */
[----:B------:R1:W-:Y:S02]  /*1ac0*/  @UP3 UTMALDG.2D [UR24], [UR14] ;  /* 0x000000180e0035b4 */ /* 0x0003e40008008000 */
[----:B------:R-:W-:Y:S06]  /*1ad0*/  BAR.SYNC.DEFER_BLOCKING 0x0 ;  /* 0x0000000000007b1d */ /* 0x000fec0000010000 */
[----:B------:R-:W3:Y:S02]  /*1ae0*/  SYNCS.PHASECHK.TRANS64.TRYWAIT P0, [UR29+0x50000], R2 ;  /* 0x05000002ff0075a7 */ /* 0x000ee4000800015d */
[----:B-1-3--:R-:W-:Y:S05]  /*1af0*/  @!P0 BRA `(.L_x_48) ;  /* 0x0000000800008947 */ /* 0x00afea0003800000 */
.L_x_50:
[----:B------:R-:W-:Y:S01]  /*1b00*/  USHF.L.U32 UR5, UR22, 0x9, URZ ;  /* 0x0000000916057899 */ /* 0x000fe2000800063f */
[----:B------:R-:W-:Y:S02]  /*1b10*/  WARPGROUP.DEPBAR.LE gsb0, 0x0 ;  /* 0x00008000000079c5 */ /* 0x000fe40000010000 */
[----:B------:R-:W-:Y:S01]  /*1b20*/  USHF.R.U32.HI UR12, URZ, 0x4, UR6 ;  /* 0x000000043f0c7899 */ /* 0x000fe20008011606 */
[----:B------:R-:W-:Y:S01]  /*1b30*/  WARPGROUP.ARRIVE ;  /* 0x00000000000079c5 */ /* 0x000fe20000000000 */
[----:B------:R-:W-:Y:S01]  /*1b40*/  ULOP3.LUT UR5, UR5, 0x800, URZ, 0xc0, !UPT ;  /* 0x0000080005057892 */ /* 0x000fe2000f8ec03f */
[----:B------:R-:W1:Y:S01]  /*1b50*/  LDC R2, c[0x0][0x230] ;  /* 0x00008c00ff027b82 */ /* 0x000e620000000800 */
[----:B------:R-:W-:Y:S02]  /*1b60*/  USGXT.U32 UR12, UR12, 0xe ;  /* 0x0000000e0c0c789a */ /* 0x000fe40008000000 */
[----:B------:R-:W-:Y:S01]  /*1b70*/  ULEA.HI UR5, UR28, UR5, URZ, 0x1c ;  /* 0x000000051c057291 */ /* 0x000fe2000f8fe03f */
[----:B------:R-:W-:Y:S01]  /*1b80*/  UMOV UR13, 0x40000040 ;  /* 0x40000040000d7882 */ /* 0x000fe20000000000 */
[----:B------:R-:W-:-:S02]  /*1b90*/  UMOV UR15, 0x40000040 ;  /* 0x40000040000f7882 */ /* 0x000fc40000000000 */
[----:B------:R-:W-:Y:S01]  /*1ba0*/  ULOP3.LUT UR5, UR5, 0x3fff, URZ, 0xc0, !UPT ;  /* 0x00003fff05057892 */ /* 0x000fe2000f8ec03f */
[----:B------:R-:W-:Y:S01]  /*1bb0*/  UMOV UR6, URZ ;  /* 0x0000003f00067c82 */ /* 0x000fe20008000000 */
[----:B------:R-:W-:Y:S02]  /*1bc0*/  UIADD3 UR27, UR27, 0x80, URZ ;  /* 0x000000801b1b7890 */ /* 0x000fe4000fffe03f */
[----:B------:R-:W-:Y:S02]  /*1bd0*/  ULOP3.LUT UR14, UR5, 0x4000000, URZ, 0xfc, !UPT ;  /* 0x04000000050e7892 */ /* 0x000fe4000f8efc3f */
[----:B------:R-:W-:-:S07]  /*1be0*/  UIADD3 UR4, UR4, 0x1, URZ ;  /* 0x0000000104047890 */ /* 0x000fce000fffe03f */
[----:B------:R-:W-:Y:S01]  /*1bf0*/  HGMMA.64x128x16.F32 R24, gdesc[UR12].tnspB, R24 ;  /* 0x41e000000c1879f0 */ /* 0x000fe20008700818 */
[----:B------:R-:W-:Y:S02]  /*1c00*/  UIADD3 UR12, UP0, UR12, 0x2, URZ ;  /* 0x000000020c0c7890 */ /* 0x000fe4000ff1e03f */
[----:B------:R-:W-:Y:S01]  /*1c10*/  UIADD3 UR14, UP1, UR5, 0x4000080, URZ ;  /* 0x04000080050e7890 */ /* 0x000fe2000ff3e03f */
[----:B-1----:R-:W-:Y:S02]  /*1c20*/  ISETP.LE.AND P0, PT, R2, UR27, PT ;  /* 0x0000001b02007c0c */ /* 0x002fe4000bf03270 */
[----:B------:R-:W-:Y:S01]  /*1c30*/  UMOV UR5, URZ ;  /* 0x0000003f00057c82 */ /* 0x000fe20008000000 */
[----:B------:R-:W-:Y:S02]  /*1c40*/  UIADD3.X UR15, UR6, 0x40000040, URZ, UP1, !UPT ;  /* 0x40000040060f7890 */ /* 0x000fe40008ffe43f */
[----:B------:R-:W-:Y:S02]  /*1c50*/  UIADD3.X UR13, UR5, 0x40000040, URZ, UP0, !UPT ;  /* 0x40000040050d7890 */ /* 0x000fe400087fe43f */
[----:B------:R-:W-:-:S02]  /*1c60*/  UIADD3.64 UR30, UR14, 0x80, URZ ;  /* 0x000000800e1e7897 */ /* 0x000fc4000fffe03f */
[----:B------:R-:W-:Y:S02]  /*1c70*/  UIADD3.64 UR28, UR12, 0x2, URZ ;  /* 0x000000020c1c7897 */ /* 0x000fe4000fffe03f */
[----:B------:R-:W-:-:S04]  /*1c80*/  UISETP.NE.U32.AND UP0, UPT, UR4, 0x4, UPT ;  /* 0x000000040400788c */ /* 0x000fc8000bf05070 */
[----:B------:R-:W-:Y:S02]  /*1c90*/  USEL UR5, URZ, 0x1, UP0 ;  /* 0x000000013f057887 */ /* 0x000fe40008000000 */
[----:B------:R-:W-:-:S04]  /*1ca0*/  USEL UR4, UR4, URZ, UP0 ;  /* 0x0000003f04047287 */ /* 0x000fc80008000000 */
[----:B------:R-:W-:Y:S01]  /*1cb0*/  LOP3.LUT R10, R10, UR5, RZ, 0x3c, !PT ;  /* 0x000000050a0a7c12 */ /* 0x000fe2000f8e3cff */
[----:B------:R-:W-:-:S12]  /*1cc0*/  HGMMA.64x128x16.F32 R24, gdesc[UR12].tnspB, R24 ;  /* 0x41e000000c1879f0 */ /* 0x000fd80008700818 */
[----:B------:R-:W-:Y:S01]  /*1cd0*/  HGMMA.64x128x16.F32 R24, gdesc[UR28].tnspB, R24 ;  /* 0x41e000001c1879f0 */ /* 0x000fe20008700818 */
[----:B------:R-:W-:Y:S02]  /*1ce0*/  UIADD3.64 UR28, UR12, 0x4, URZ ;  /* 0x000000040c1c7897 */ /* 0x000fe4000fffe03f */
[----:B------:R-:W-:-:S09]  /*1cf0*/  UIADD3.64 UR30, UR14, 0x100, URZ ;  /* 0x000001000e1e7897 */ /* 0x000fd2000fffe03f */
        /* <DEDUP_REMOVED lines=8> */
[----:B------:R-:W-:Y:S02]  /*1d80*/  UIADD3.64 UR30, UR14, 0x280, URZ ;  /* 0x000002800e1e7897 */ /* 0x000fe4000fffe03f */
[----:B------:R-:W-:Y:S02]  /*1d90*/  UIADD3.64 UR12, UR12, 0x204, URZ ;  /* 0x000002040c0c7897 */ /* 0x000fe4000fffe03f */
[----:B------:R-:W-:-:S05]  /*1da0*/  UIADD3.64 UR14, UR14, 0x300, URZ ;  /* 0x000003000e0e7897 */ /* 0x000fca000fffe03f */
[----:B------:R-:W-:-:S12]  /*1db0*/  HGMMA.64x128x16.F32 R24, gdesc[UR28].tnspB, R24 ;  /* 0x41e000001c1879f0 */ /* 0x000fd80008700818 */
[----:B------:R-:W-:Y:S01]  /*1dc0*/  HGMMA.64x128x16.F32 R24, gdesc[UR12].tnspB, R24, gsb0 ;  /* 0x41e000000c1879f0 */ /* 0x000fe20008000818 */
[----:B------:R-:W-:Y:S05]  /*1dd0*/  @!P0 BRA `(.L_x_49) ;  /* 0xfffffff800b48947 */ /* 0x000fea000383ffff */
.L_x_47:
[----:B------:R-:W-:Y:S02]  /*1de0*/  WARPGROUP.DEPBAR.LE gsb0, 0x0 ;  /* 0x00008000000079c5 */ /* 0x000fe40000010000 */
[----:B----4-:R-:W-:Y:S01]  /*1df0*/  BAR.SYNC.DEFER_BLOCKING 0x0 ;  /* 0x0000000000007b1d */ /* 0x010fe20000010000 */
[C---:B-1----:R-:W-:Y:S01]  /*1e00*/  IMAD.SHL.U32 R2, R0.reuse, 0x80, RZ ;  /* 0x0000008000027824 */ /* 0x042fe200078e00ff */
[----:B------:R-:W-:Y:S01]  /*1e10*/  F2FP.F16.F32.PACK_AB R24, R25, R24 ;  /* 0x000000181918723e */ /* 0x000fe200000000ff */
[----:B------:R-:W-:Y:S01]  /*1e20*/  IMAD.SHL.U32 R3, R0, 0x40, RZ ;  /* 0x0000004000037824 */ /* 0x000fe200078e00ff */
[----:B------:R-:W-:Y:S02]  /*1e30*/  F2FP.F16.F32.PACK_AB R25, R27, R26 ;  /* 0x0000001a1b19723e */ /* 0x000fe400000000ff */
[----:B------:R-:W-:Y:S02]  /*1e40*/  ELECT P0, URZ, PT ;  /* 0x00000000003f782f */ /* 0x000fe40003800000 */
[----:B------:R-:W-:Y:S01]  /*1e50*/  LOP3.LUT R2, R2, 0x4780, RZ, 0xc0, !PT ;  /* 0x0000478002027812 */ /* 0x000fe200078ec0ff */
[----:B------:R-:W-:Y:S01]  /*1e60*/  ULOP3.LUT UR22, UR22, 0x3, URZ, 0xc0, !UPT ;  /* 0x0000000316167892 */ /* 0x000fe2000f8ec03f */
[----:B------:R-:W-:Y:S01]  /*1e70*/  F2FP.F16.F32.PACK_AB R56, R57, R56 ;  /* 0x000000383938723e */ /* 0x000fe200000000ff */
[----:B------:R-:W-:Y:S01]  /*1e80*/  UMOV UR10, UR11 ;  /* 0x0000000b000a7c82 */ /* 0x000fe20008000000 */
[----:B------:R-:W-:Y:S01]  /*1e90*/  LOP3.LUT R4, R2, 0x1800, R3, 0xf8, !PT ;  /* 0x0000180002047812 */ /* 0x000fe200078ef803 */
[----:B------:R-:W-:Y:S01]  /*1ea0*/  IMAD.SHL.U32 R2, R0, 0x10, RZ ;  /* 0x0000001000027824 */ /* 0x000fe200078e00ff */
[----:B------:R-:W-:Y:S01]  /*1eb0*/  F2FP.F16.F32.PACK_AB R26, R29, R28 ;  /* 0x0000001c1d1a723e */ /* 0x000fe200000000ff */
[----:B------:R-:W-:Y:S01]  /*1ec0*/  ULEA UR8, UR22, UR7, 0xd ;  /* 0x0000000716087291 */ /* 0x000fe2000f8e683f */
[----:B------:R-:W-:Y:S01]  /*1ed0*/  F2FP.F16.F32.PACK_AB R27, R31, R30 ;  /* 0x0000001e1f1b723e */ /* 0x000fe200000000ff */
[----:B------:R-:W-:Y:S01]  /*1ee0*/  ULEA UR9, UR22, UR23, 0x6 ;  /* 0x0000001716097291 */ /* 0x000fe2000f8e303f */
[----:B------:R-:W-:-:S02]  /*1ef0*/  LOP3.LUT R3, R2, 0x70, RZ, 0xc0, !PT ;  /* 0x0000007002037812 */ /* 0x000fc400078ec0ff */
[----:B------:R-:W-:Y:S02]  /*1f00*/  F2FP.F16.F32.PACK_AB R32, R33, R32 ;  /* 0x000000202120723e */ /* 0x000fe400000000ff */
[----:B------:R-:W-:Y:S02]  /*1f10*/  LOP3.LUT R3, R3, 0x10, R0, 0x78, !PT ;  /* 0x0000001003037812 */ /* 0x000fe400078e7800 */
[----:B------:R-:W-:Y:S01]  /*1f20*/  F2FP.F16.F32.PACK_AB R57, R59, R58 ;  /* 0x0000003a3b39723e */ /* 0x000fe200000000ff */
[----:B------:R-:W1:Y:S02]  /*1f30*/  @!P2 SYNCS.CCTL.IV [UR7+0x50000] ;  /* 0x05000000ff00a9b1 */ /* 0x000e640008000007 */
[----:B-1----:R-:W-:Y:S01]  /*1f40*/  BAR.SYNC.DEFER_BLOCKING 0x0 ;  /* 0x0000000000007b1d */ /* 0x002fe20000010000 */
[----:B------:R-:W-:Y:S02]  /*1f50*/  LOP3.LUT R3, R4, R3, RZ, 0xfc, !PT ;  /* 0x0000000304037212 */ /* 0x000fe400078efcff */
[----:B------:R-:W-:-:S02]  /*1f60*/  F2FP.F16.F32.PACK_AB R33, R35, R34 ;  /* 0x000000222321723e */ /* 0x000fc400000000ff */
[C---:B------:R-:W-:Y:S01]  /*1f70*/  LOP3.LUT R2, R3.reuse, 0x20, RZ, 0x3c, !PT ;  /* 0x0000002003027812 */ /* 0x040fe200078e3cff */
[C---:B------:R-:W-:Y:S01]  /*1f80*/  VIADD R0, R3.reuse, UR7 ;  /* 0x0000000703007c36 */ /* 0x040fe20008000000 */
[----:B------:R-:W-:Y:S02]  /*1f90*/  LOP3.LUT R4, R3, 0x40, RZ, 0x3c, !PT ;  /* 0x0000004003047812 */ /* 0x000fe400078e3cff */
[----:B------:R-:W-:Y:S01]  /*1fa0*/  F2FP.F16.F32.PACK_AB R58, R61, R60 ;  /* 0x0000003c3d3a723e */ /* 0x000fe200000000ff */
[----:B------:R-:W-:Y:S01]  /*1fb0*/  VIADD R2, R2, UR7 ;  /* 0x0000000702027c36 */ /* 0x000fe20008000000 */
[----:B------:R-:W-:Y:S01]  /*1fc0*/  F2FP.F16.F32.PACK_AB R59, R63, R62 ;  /* 0x0000003e3f3b723e */ /* 0x000fe200000000ff */
[----:B------:R-:W-:Y:S01]  /*1fd0*/  VIADD R4, R4, UR7 ;  /* 0x0000000704047c36 */ /* 0x000fe20008000000 */
[----:B------:R-:W-:Y:S02]  /*1fe0*/  F2FP.F16.F32.PACK_AB R64, R65, R64 ;  /* 0x000000404140723e */ /* 0x000fe400000000ff */
[----:B------:R-:W-:-:S02]  /*1ff0*/  LOP3.LUT R3, R3, 0x60, RZ, 0x3c, !PT ;  /* 0x0000006003037812 */ /* 0x000fc400078e3cff */
[----:B------:R-:W-:Y:S02]  /*2000*/  F2FP.F16.F32.PACK_AB R34, R37, R36 ;  /* 0x000000242522723e */ /* 0x000fe400000000ff */
[----:B------:R-:W-:Y:S01]  /*2010*/  F2FP.F16.F32.PACK_AB R35, R39, R38 ;  /* 0x000000262723723e */ /* 0x000fe200000000ff */
[----:B------:R-:W-:Y:S01]  /*2020*/  VIADD R3, R3, UR7 ;  /* 0x0000000703037c36 */ /* 0x000fe20008000000 */
[----:B------:R-:W-:Y:S02]  /*2030*/  F2FP.F16.F32.PACK_AB R40, R41, R40 ;  /* 0x000000282928723e */ /* 0x000fe400000000ff */
[----:B------:R-:W-:Y:S01]  /*2040*/  F2FP.F16.F32.PACK_AB R65, R67, R66 ;  /* 0x000000424341723e */ /* 0x000fe200000000ff */
[----:B------:R-:W1:Y:S02]  /*2050*/  @!P2 SYNCS.CCTL.IV [UR7+0x50008] ;  /* 0x05000800ff00a9b1 */ /* 0x000e640008000007 */
[----:B-1----:R-:W-:Y:S01]  /*2060*/  BAR.SYNC.DEFER_BLOCKING 0x0 ;  /* 0x0000000000007b1d */ /* 0x002fe20000010000 */
[----:B------:R-:W-:-:S02]  /*2070*/  F2FP.F16.F32.PACK_AB R41, R43, R42 ;  /* 0x0000002a2b29723e */ /* 0x000fc400000000ff */
[----:B------:R-:W-:Y:S02]  /*2080*/  F2FP.F16.F32.PACK_AB R66, R69, R68 ;  /* 0x000000444542723e */ /* 0x000fe400000000ff */
[----:B------:R-:W-:Y:S02]  /*2090*/  F2FP.F16.F32.PACK_AB R67, R71, R70 ;  /* 0x000000464743723e */ /* 0x000fe400000000ff */
[----:B------:R-:W-:Y:S02]  /*20a0*/  F2FP.F16.F32.PACK_AB R72, R73, R72 ;  /* 0x000000484948723e */ /* 0x000fe400000000ff */
[----:B------:R-:W-:Y:S02]  /*20b0*/  F2FP.F16.F32.PACK_AB R42, R45, R44 ;  /* 0x0000002c2d2a723e */ /* 0x000fe400000000ff */
[----:B------:R-:W-:Y:S02]  /*20c0*/  F2FP.F16.F32.PACK_AB R43, R47, R46 ;  /* 0x0000002e2f2b723e */ /* 0x000fe400000000ff */
[----:B------:R-:W-:-:S02]  /*20d0*/  F2FP.F16.F32.PACK_AB R48, R49, R48 ;  /* 0x000000303130723e */ /* 0x000fc400000000ff */
[----:B------:R-:W-:Y:S02]  /*20e0*/  F2FP.F16.F32.PACK_AB R73, R75, R74 ;  /* 0x0000004a4b49723e */ /* 0x000fe400000000ff */
[----:B------:R-:W-:Y:S02]  /*20f0*/  F2FP.F16.F32.PACK_AB R49, R51, R50 ;  /* 0x000000323331723e */ /* 0x000fe400000000ff */
[----:B------:R-:W-:Y:S02]  /*2100*/  F2FP.F16.F32.PACK_AB R74, R77, R76 ;  /* 0x0000004c4d4a723e */ /* 0x000fe400000000ff */
        /* <DEDUP_REMOVED lines=9> */
[----:B------:R-:W-:Y:S01]  /*21a0*/  ISETP.LT.U32.AND P0, PT, R6, 0x80, P0 ;  /* 0x000000800600780c */ /* 0x000fe20000701070 */
[----:B------:R-:W1:Y:S02]  /*21b0*/  @!P2 SYNCS.CCTL.IV [UR7+0x50018] ;  /* 0x05001800ff00a9b1 */ /* 0x000e640008000007 */
[----:B-1----:R-:W-:Y:S10]  /*21c0*/  STSM.16.M88.4 [R0], R24 ;  /* 0x0000001800007844 */ /* 0x002ff40000000200 */
[----:B------:R-:W-:Y:S01]  /*21d0*/  VOTEU.ANY UP0, P0 ;  /* 0x00000000003f7886 */ /* 0x000fe20000000100 */
[----:B------:R-:W-:Y:S01]  /*21e0*/  VOTEU.ANY UP1, P0 ;  /* 0x00000000003f7886 */ /* 0x000fe20000020100 */
[----:B------:R-:W-:Y:S03]  /*21f0*/  STSM.16.M88.4 [R0+0x2000], R56 ;  /* 0x0020003800007844 */ /* 0x000fe60000000200 */
[----:B---3--:R-:W-:Y:S01]  /*2200*/  @UP0 UMOV UR4, UR20 ;  /* 0x0000001400040c82 */ /* 0x008fe20008000000 */
[----:B------:R-:W-:Y:S01]  /*2210*/  @UP0 UMOV UR5, UR21 ;  /* 0x0000001500050c82 */ /* 0x000fe20008000000 */
[----:B------:R-:W-:Y:S04]  /*2220*/  STSM.16.M88.4 [R2], R32 ;  /* 0x0000002002007844 */ /* 0x000fe80000000200 */
[----:B------:R-:W-:Y:S04]  /*2230*/  STSM.16.M88.4 [R2+0x2000], R64 ;  /* 0x0020004002007844 */ /* 0x000fe80000000200 */
[----:B------:R-:W-:Y:S04]  /*2240*/  STSM.16.M88.4 [R4], R40 ;  /* 0x0000002804007844 */ /* 0x000fe80000000200 */
[----:B------:R-:W-:Y:S04]  /*2250*/  STSM.16.M88.4 [R4+0x2000], R72 ;  /* 0x0020004804007844 */ /* 0x000fe80000000200 */
[----:B------:R-:W-:Y:S04]  /*2260*/  STSM.16.M88.4 [R3], R48 ;  /* 0x0000003003007844 */ /* 0x000fe80000000200 */
[----:B------:R-:W-:Y:S01]  /*2270*/  STSM.16.M88.4 [R3+0x2000], R80 ;  /* 0x0020005003007844 */ /* 0x000fe20000000200 */
[----:B------:R1:W-:Y:S06]  /*2280*/  MEMBAR.ALL.CTA ;  /* 0x0000000000007992 */ /* 0x0003ec0000008000 */
[----:B-1----:R-:W1:Y:S02]  /*2290*/  FENCE.VIEW.ASYNC.S ;  /* 0x00000000000073c6 */ /* 0x002e640000000000 */
[----:B-1----:R-:W-:Y:S06]  /*22a0*/  BAR.SYNC.DEFER_BLOCKING 0x0 ;  /* 0x0000000000007b1d */ /* 0x002fec0000010000 */
[----:B------:R1:W-:Y:S01]  /*22b0*/  @UP1 UTMASTG.2D [UR8], [UR4] ;  /* 0x00000008040013b5 */ /* 0x0003e20008008000 */
[----:B------:R0:W-:Y:S01]  /*22c0*/  UTMACMDFLUSH ;  /* 0x00000000000079b7 */ /* 0x0001e20000000000 */
[----:B------:R-:W-:-:S04]  /*22d0*/  DEPBAR.LE SB0, 0x0 ;  /* 0x000080000000791a */ /* 0x000fc80000000000 */
[----:B------:R-:W-:Y:S06]  /*22e0*/  BAR.SYNC.DEFER_BLOCKING 0x0 ;  /* 0x0000000000007b1d */ /* 0x000fec0000010000 */
[----:B-1----:R-:W-:Y:S05]  /*22f0*/  EXIT ;  /* 0x000000000000794d */ /* 0x002fea0003800000 */
.L_x_48:
[----:B------:R-:W1:Y:S02]  /*2300*/  SYNCS.PHASECHK.TRANS64.TRYWAIT P0, [UR29+0x50000], R2 ;  /* 0x05000002ff0075a7 */ /* 0x000e64000800015d */
[----:B-1----:R-:W-:Y:S05]  /*2310*/  @!P0 BRA `(.L_x_48) ;  /* 0xfffffffc00f88947 */ /* 0x002fea000383ffff */
[----:B------:R-:W-:Y:S05]  /*2320*/  BRA `(.L_x_50) ;  /* 0xfffffff400f47947 */ /* 0x000fea000383ffff */
.L_x_51:
[----:B------:R-:W-:-:S00]  /*2330*/  BRA `(.L_x_51) ;  /* 0xfffffffc00fc7947 */ /* 0x000fc0000383ffff */
[----:B------:R-:W-:-:S00]  /*2340*/  NOP ;  /* 0x0000000000007918 */ /* 0x000fc00000000000 */
        /* <DEDUP_REMOVED lines=11> */
.L_x_52:


//--------------------- .nv.shared.gluon_wgmma    --------------------------
	.section	.nv.shared.gluon_wgmma,"aw",@nobits
	.sectionflags	@""
	.align	16
	.zero		1024


//--------------------- .nv.shared.reserved.0     --------------------------
	.section	.nv.shared.reserved.0,"aw",@nobits
	.weak		__nv_reservedSMEM_offset_0_alias
	.size		__nv_reservedSMEM_offset_0_alias, 0, 0
	.other		__nv_reservedSMEM_offset_0_alias,@"STO_CUDA_RESERVED_SHARED STV_DEFAULT"
__nv_reservedSMEM_offset_0_alias:
	.zero		0


//--------------------- .nv.constant0.gluon_wgmma --------------------------
	.section	.nv.constant0.gluon_wgmma,"a",@progbits
	.sectionflags	@""
	.align	4
.nv.constant0.gluon_wgmma:
	.zero		608


//--------------------- SYMBOLS --------------------------

	.type		.nv.reservedSmem.offset0,@object
	.size		.nv.reservedSmem.offset0,0x4
